//
// Generated by NVIDIA NVVM Compiler
//
// Compiler Build ID: CL-36424714
// Cuda compilation tools, release 13.0, V13.0.88
// Based on NVVM 20.0.0
//

.version 9.0
.target sm_100
.address_size 64

	// .globl	_ZN9robocache7kernels10production31resample_bf16_persistent_kernelIfEEvPKT_PKfS7_PS3_iiii
// _ZZN9robocache7kernels10production31resample_bf16_persistent_kernelIfEEvPKT_PKfS7_PS3_iiiiE7s_times has been demoted
// _ZZN9robocache7kernels10production31resample_bf16_persistent_kernelI13__nv_bfloat16EEvPKT_PKfS8_PS4_iiiiE7s_times has been demoted
// _ZZN9robocache7kernels10production31resample_bf16_persistent_kernelI6__halfEEvPKT_PKfS8_PS4_iiiiE7s_times has been demoted

.visible .entry _ZN9robocache7kernels10production31resample_bf16_persistent_kernelIfEEvPKT_PKfS7_PS3_iiii(
	.param .u64 .ptr .align 1 _ZN9robocache7kernels10production31resample_bf16_persistent_kernelIfEEvPKT_PKfS7_PS3_iiii_param_0,
	.param .u64 .ptr .align 1 _ZN9robocache7kernels10production31resample_bf16_persistent_kernelIfEEvPKT_PKfS7_PS3_iiii_param_1,
	.param .u64 .ptr .align 1 _ZN9robocache7kernels10production31resample_bf16_persistent_kernelIfEEvPKT_PKfS7_PS3_iiii_param_2,
	.param .u64 .ptr .align 1 _ZN9robocache7kernels10production31resample_bf16_persistent_kernelIfEEvPKT_PKfS7_PS3_iiii_param_3,
	.param .u32 _ZN9robocache7kernels10production31resample_bf16_persistent_kernelIfEEvPKT_PKfS7_PS3_iiii_param_4,
	.param .u32 _ZN9robocache7kernels10production31resample_bf16_persistent_kernelIfEEvPKT_PKfS7_PS3_iiii_param_5,
	.param .u32 _ZN9robocache7kernels10production31resample_bf16_persistent_kernelIfEEvPKT_PKfS7_PS3_iiii_param_6,
	.param .u32 _ZN9robocache7kernels10production31resample_bf16_persistent_kernelIfEEvPKT_PKfS7_PS3_iiii_param_7
)
.maxntid 256
.minnctapersm 4
{
	.reg .pred 	%p<34>;
	.reg .b32 	%r<135>;
	.reg .b32 	%f<81>;
	.reg .b64 	%rd<60>;
	// demoted variable
	.shared .align 4 .b8 _ZZN9robocache7kernels10production31resample_bf16_persistent_kernelIfEEvPKT_PKfS7_PS3_iiiiE7s_times[2048];
	ld.param.u64 	%rd10, [_ZN9robocache7kernels10production31resample_bf16_persistent_kernelIfEEvPKT_PKfS7_PS3_iiii_param_0];
	ld.param.u64 	%rd11, [_ZN9robocache7kernels10production31resample_bf16_persistent_kernelIfEEvPKT_PKfS7_PS3_iiii_param_1];
	ld.param.u64 	%rd12, [_ZN9robocache7kernels10production31resample_bf16_persistent_kernelIfEEvPKT_PKfS7_PS3_iiii_param_2];
	ld.param.u64 	%rd13, [_ZN9robocache7kernels10production31resample_bf16_persistent_kernelIfEEvPKT_PKfS7_PS3_iiii_param_3];
	ld.param.u32 	%r53, [_ZN9robocache7kernels10production31resample_bf16_persistent_kernelIfEEvPKT_PKfS7_PS3_iiii_param_4];
	ld.param.u32 	%r54, [_ZN9robocache7kernels10production31resample_bf16_persistent_kernelIfEEvPKT_PKfS7_PS3_iiii_param_5];
	ld.param.u32 	%r55, [_ZN9robocache7kernels10production31resample_bf16_persistent_kernelIfEEvPKT_PKfS7_PS3_iiii_param_6];
	ld.param.u32 	%r56, [_ZN9robocache7kernels10production31resample_bf16_persistent_kernelIfEEvPKT_PKfS7_PS3_iiii_param_7];
	cvta.to.global.u64 	%rd1, %rd13;
	mov.u32 	%r1, %tid.x;
	mov.u32 	%r123, %ctaid.x;
	setp.ge.s32 	%p2, %r123, %r53;
	@%p2 bra 	$L__BB0_32;
	min.s32 	%r3, %r54, 512;
	mul.lo.s32 	%r4, %r56, %r54;
	setp.ge.s32 	%p3, %r1, %r55;
	add.s32 	%r5, %r3, -1;
	add.s32 	%r6, %r54, -1;
	setp.lt.s32 	%p4, %r56, 1;
	mov.u32 	%r7, %nctaid.x;
	and.b32  	%r8, %r56, 7;
	add.s32 	%r9, %r8, -1;
	and.b32  	%r10, %r56, 3;
	or.pred  	%p1, %p3, %p4;
	and.b32  	%r11, %r56, 2147483640;
	and.b32  	%r12, %r56, 1;
	shl.b32 	%r57, %r1, 2;
	mov.u32 	%r58, _ZZN9robocache7kernels10production31resample_bf16_persistent_kernelIfEEvPKT_PKfS7_PS3_iiiiE7s_times;
	add.s32 	%r13, %r58, %r57;
	cvta.to.global.u64 	%rd2, %rd12;
	cvta.to.global.u64 	%rd3, %rd10;
	cvta.to.global.u64 	%rd4, %rd11;
$L__BB0_2:
	setp.le.s32 	%p5, %r54, %r1;
	@%p5 bra 	$L__BB0_5;
	mad.lo.s32 	%r124, %r123, %r54, %r1;
	mov.u32 	%r125, %r13;
	mov.u32 	%r126, %r1;
$L__BB0_4:
	mul.wide.s32 	%rd14, %r124, 4;
	add.s64 	%rd15, %rd4, %rd14;
	ld.global.nc.f32 	%f6, [%rd15];
	st.shared.f32 	[%r125], %f6;
	add.s32 	%r126, %r126, 256;
	add.s32 	%r125, %r125, 1024;
	add.s32 	%r124, %r124, 256;
	setp.lt.s32 	%p6, %r126, %r3;
	@%p6 bra 	$L__BB0_4;
$L__BB0_5:
	bar.sync 	0;
	mul.lo.s32 	%r22, %r123, %r55;
	@%p1 bra 	$L__BB0_31;
	mul.lo.s32 	%r59, %r4, %r123;
	mul.wide.s32 	%rd16, %r59, 4;
	add.s64 	%rd5, %rd3, %rd16;
	mul.lo.s32 	%r60, %r22, %r56;
	cvt.s64.s32 	%rd6, %r60;
	mov.u32 	%r127, %r1;
$L__BB0_7:
	setp.lt.s32 	%p7, %r54, 3;
	add.s32 	%r62, %r127, %r22;
	mul.wide.s32 	%rd17, %r62, 4;
	add.s64 	%rd18, %rd2, %rd17;
	ld.global.nc.f32 	%f1, [%rd18];
	mov.b32 	%r130, 0;
	@%p7 bra 	$L__BB0_17;
	mov.b32 	%r130, 0;
	mov.u32 	%r128, %r5;
$L__BB0_9:
	.pragma "nounroll";
	add.s32 	%r64, %r128, %r130;
	shr.s32 	%r65, %r64, 1;
	shl.b32 	%r66, %r65, 2;
	add.s32 	%r68, %r58, %r66;
	ld.shared.f32 	%f7, [%r68];
	setp.le.f32 	%p8, %f7, %f1;
	selp.b32 	%r130, %r65, %r130, %p8;
	selp.b32 	%r27, %r128, %r65, %p8;
	add.s32 	%r69, %r27, -1;
	setp.ge.s32 	%p9, %r130, %r69;
	@%p9 bra 	$L__BB0_17;
	add.s32 	%r70, %r27, %r130;
	shr.s32 	%r71, %r70, 1;
	shl.b32 	%r72, %r71, 2;
	add.s32 	%r74, %r58, %r72;
	ld.shared.f32 	%f8, [%r74];
	setp.le.f32 	%p10, %f8, %f1;
	selp.b32 	%r130, %r71, %r130, %p10;
	selp.b32 	%r29, %r27, %r71, %p10;
	add.s32 	%r75, %r29, -1;
	setp.ge.s32 	%p11, %r130, %r75;
	@%p11 bra 	$L__BB0_17;
	add.s32 	%r76, %r29, %r130;
	shr.s32 	%r77, %r76, 1;
	shl.b32 	%r78, %r77, 2;
	add.s32 	%r80, %r58, %r78;
	ld.shared.f32 	%f9, [%r80];
	setp.le.f32 	%p12, %f9, %f1;
	selp.b32 	%r130, %r77, %r130, %p12;
	selp.b32 	%r31, %r29, %r77, %p12;
	add.s32 	%r81, %r31, -1;
	setp.ge.s32 	%p13, %r130, %r81;
	@%p13 bra 	$L__BB0_17;
	add.s32 	%r82, %r31, %r130;
	shr.s32 	%r83, %r82, 1;
	shl.b32 	%r84, %r83, 2;
	add.s32 	%r86, %r58, %r84;
	ld.shared.f32 	%f10, [%r86];
	setp.le.f32 	%p14, %f10, %f1;
	selp.b32 	%r130, %r83, %r130, %p14;
	selp.b32 	%r33, %r31, %r83, %p14;
	add.s32 	%r87, %r33, -1;
	setp.ge.s32 	%p15, %r130, %r87;
	@%p15 bra 	$L__BB0_17;
	add.s32 	%r88, %r33, %r130;
	shr.s32 	%r89, %r88, 1;
	shl.b32 	%r90, %r89, 2;
	add.s32 	%r92, %r58, %r90;
	ld.shared.f32 	%f11, [%r92];
	setp.le.f32 	%p16, %f11, %f1;
	selp.b32 	%r130, %r89, %r130, %p16;
	selp.b32 	%r35, %r33, %r89, %p16;
	add.s32 	%r93, %r35, -1;
	setp.ge.s32 	%p17, %r130, %r93;
	@%p17 bra 	$L__BB0_17;
	add.s32 	%r94, %r35, %r130;
	shr.s32 	%r95, %r94, 1;
	shl.b32 	%r96, %r95, 2;
	add.s32 	%r98, %r58, %r96;
	ld.shared.f32 	%f12, [%r98];
	setp.le.f32 	%p18, %f12, %f1;
	selp.b32 	%r130, %r95, %r130, %p18;
	selp.b32 	%r37, %r35, %r95, %p18;
	add.s32 	%r99, %r37, -1;
	setp.ge.s32 	%p19, %r130, %r99;
	@%p19 bra 	$L__BB0_17;
	add.s32 	%r100, %r37, %r130;
	shr.s32 	%r101, %r100, 1;
	shl.b32 	%r102, %r101, 2;
	add.s32 	%r104, %r58, %r102;
	ld.shared.f32 	%f13, [%r104];
	setp.le.f32 	%p20, %f13, %f1;
	selp.b32 	%r130, %r101, %r130, %p20;
	selp.b32 	%r39, %r37, %r101, %p20;
	add.s32 	%r105, %r39, -1;
	setp.ge.s32 	%p21, %r130, %r105;
	@%p21 bra 	$L__BB0_17;
	add.s32 	%r106, %r39, %r130;
	shr.s32 	%r107, %r106, 1;
	shl.b32 	%r108, %r107, 2;
	add.s32 	%r110, %r58, %r108;
	ld.shared.f32 	%f14, [%r110];
	setp.le.f32 	%p22, %f14, %f1;
	selp.b32 	%r130, %r107, %r130, %p22;
	selp.b32 	%r128, %r39, %r107, %p22;
	add.s32 	%r111, %r128, -1;
	setp.lt.s32 	%p23, %r130, %r111;
	@%p23 bra 	$L__BB0_9;
$L__BB0_17:
	add.s32 	%r112, %r130, 1;
	min.s32 	%r43, %r112, %r6;
	shl.b32 	%r113, %r130, 2;
	add.s32 	%r115, %r58, %r113;
	ld.shared.f32 	%f2, [%r115];
	shl.b32 	%r116, %r43, 2;
	add.s32 	%r117, %r58, %r116;
	ld.shared.f32 	%f16, [%r117];
	sub.f32 	%f3, %f16, %f2;
	setp.lt.f32 	%p24, %f3, 0f358637BD;
	mov.f32 	%f80, 0f00000000;
	@%p24 bra 	$L__BB0_19;
	sub.f32 	%f17, %f1, %f2;
	div.rn.f32 	%f18, %f17, %f3;
	max.f32 	%f19, %f18, 0f00000000;
	min.f32 	%f80, %f19, 0f3F800000;
$L__BB0_19:
	setp.lt.u32 	%p25, %r56, 8;
	mul.lo.s32 	%r119, %r130, %r56;
	cvt.s64.s32 	%rd7, %r119;
	mul.lo.s32 	%r120, %r43, %r56;
	cvt.s64.s32 	%rd8, %r120;
	mul.lo.s32 	%r121, %r127, %r56;
	cvt.u64.u32 	%rd19, %r121;
	add.s64 	%rd9, %rd19, %rd6;
	mov.b32 	%r133, 0;
	@%p25 bra 	$L__BB0_22;
	mov.b32 	%r131, 0;
$L__BB0_21:
	.pragma "nounroll";
	cvt.u64.u32 	%rd20, %r131;
	add.s64 	%rd21, %rd20, %rd7;
	shl.b64 	%rd22, %rd21, 2;
	add.s64 	%rd23, %rd5, %rd22;
	ld.global.nc.f32 	%f20, [%rd23];
	add.s64 	%rd24, %rd20, %rd8;
	shl.b64 	%rd25, %rd24, 2;
	add.s64 	%rd26, %rd5, %rd25;
	ld.global.nc.f32 	%f21, [%rd26];
	sub.f32 	%f22, %f21, %f20;
	fma.rn.f32 	%f23, %f80, %f22, %f20;
	add.s64 	%rd27, %rd9, %rd20;
	shl.b64 	%rd28, %rd27, 2;
	add.s64 	%rd29, %rd1, %rd28;
	st.global.f32 	[%rd29], %f23;
	ld.global.nc.f32 	%f24, [%rd23+4];
	ld.global.nc.f32 	%f25, [%rd26+4];
	sub.f32 	%f26, %f25, %f24;
	fma.rn.f32 	%f27, %f80, %f26, %f24;
	st.global.f32 	[%rd29+4], %f27;
	ld.global.nc.f32 	%f28, [%rd23+8];
	ld.global.nc.f32 	%f29, [%rd26+8];
	sub.f32 	%f30, %f29, %f28;
	fma.rn.f32 	%f31, %f80, %f30, %f28;
	st.global.f32 	[%rd29+8], %f31;
	ld.global.nc.f32 	%f32, [%rd23+12];
	ld.global.nc.f32 	%f33, [%rd26+12];
	sub.f32 	%f34, %f33, %f32;
	fma.rn.f32 	%f35, %f80, %f34, %f32;
	st.global.f32 	[%rd29+12], %f35;
	ld.global.nc.f32 	%f36, [%rd23+16];
	ld.global.nc.f32 	%f37, [%rd26+16];
	sub.f32 	%f38, %f37, %f36;
	fma.rn.f32 	%f39, %f80, %f38, %f36;
	st.global.f32 	[%rd29+16], %f39;
	ld.global.nc.f32 	%f40, [%rd23+20];
	ld.global.nc.f32 	%f41, [%rd26+20];
	sub.f32 	%f42, %f41, %f40;
	fma.rn.f32 	%f43, %f80, %f42, %f40;
	st.global.f32 	[%rd29+20], %f43;
	ld.global.nc.f32 	%f44, [%rd23+24];
	ld.global.nc.f32 	%f45, [%rd26+24];
	sub.f32 	%f46, %f45, %f44;
	fma.rn.f32 	%f47, %f80, %f46, %f44;
	st.global.f32 	[%rd29+24], %f47;
	ld.global.nc.f32 	%f48, [%rd23+28];
	ld.global.nc.f32 	%f49, [%rd26+28];
	sub.f32 	%f50, %f49, %f48;
	fma.rn.f32 	%f51, %f80, %f50, %f48;
	st.global.f32 	[%rd29+28], %f51;
	add.s32 	%r131, %r131, 8;
	setp.ne.s32 	%p26, %r131, %r11;
	mov.u32 	%r133, %r11;
	@%p26 bra 	$L__BB0_21;
$L__BB0_22:
	setp.eq.s32 	%p27, %r8, 0;
	@%p27 bra 	$L__BB0_30;
	setp.lt.u32 	%p28, %r9, 3;
	@%p28 bra 	$L__BB0_25;
	cvt.u64.u32 	%rd30, %r133;
	add.s64 	%rd31, %rd30, %rd7;
	shl.b64 	%rd32, %rd31, 2;
	add.s64 	%rd33, %rd5, %rd32;
	ld.global.nc.f32 	%f52, [%rd33];
	add.s64 	%rd34, %rd30, %rd8;
	shl.b64 	%rd35, %rd34, 2;
	add.s64 	%rd36, %rd5, %rd35;
	ld.global.nc.f32 	%f53, [%rd36];
	sub.f32 	%f54, %f53, %f52;
	fma.rn.f32 	%f55, %f80, %f54, %f52;
	add.s64 	%rd37, %rd9, %rd30;
	shl.b64 	%rd38, %rd37, 2;
	add.s64 	%rd39, %rd1, %rd38;
	st.global.f32 	[%rd39], %f55;
	ld.global.nc.f32 	%f56, [%rd33+4];
	ld.global.nc.f32 	%f57, [%rd36+4];
	sub.f32 	%f58, %f57, %f56;
	fma.rn.f32 	%f59, %f80, %f58, %f56;
	st.global.f32 	[%rd39+4], %f59;
	ld.global.nc.f32 	%f60, [%rd33+8];
	ld.global.nc.f32 	%f61, [%rd36+8];
	sub.f32 	%f62, %f61, %f60;
	fma.rn.f32 	%f63, %f80, %f62, %f60;
	st.global.f32 	[%rd39+8], %f63;
	ld.global.nc.f32 	%f64, [%rd33+12];
	ld.global.nc.f32 	%f65, [%rd36+12];
	sub.f32 	%f66, %f65, %f64;
	fma.rn.f32 	%f67, %f80, %f66, %f64;
	st.global.f32 	[%rd39+12], %f67;
	add.s32 	%r133, %r133, 4;
$L__BB0_25:
	setp.eq.s32 	%p29, %r10, 0;
	@%p29 bra 	$L__BB0_30;
	setp.eq.s32 	%p30, %r10, 1;
	@%p30 bra 	$L__BB0_28;
	cvt.u64.u32 	%rd40, %r133;
	add.s64 	%rd41, %rd40, %rd7;
	shl.b64 	%rd42, %rd41, 2;
	add.s64 	%rd43, %rd5, %rd42;
	ld.global.nc.f32 	%f68, [%rd43];
	add.s64 	%rd44, %rd40, %rd8;
	shl.b64 	%rd45, %rd44, 2;
	add.s64 	%rd46, %rd5, %rd45;
	ld.global.nc.f32 	%f69, [%rd46];
	sub.f32 	%f70, %f69, %f68;
	fma.rn.f32 	%f71, %f80, %f70, %f68;
	add.s64 	%rd47, %rd9, %rd40;
	shl.b64 	%rd48, %rd47, 2;
	add.s64 	%rd49, %rd1, %rd48;
	st.global.f32 	[%rd49], %f71;
	ld.global.nc.f32 	%f72, [%rd43+4];
	ld.global.nc.f32 	%f73, [%rd46+4];
	sub.f32 	%f74, %f73, %f72;
	fma.rn.f32 	%f75, %f80, %f74, %f72;
	st.global.f32 	[%rd49+4], %f75;
	add.s32 	%r133, %r133, 2;
$L__BB0_28:
	setp.eq.s32 	%p31, %r12, 0;
	@%p31 bra 	$L__BB0_30;
	cvt.u64.u32 	%rd50, %r133;
	add.s64 	%rd51, %rd50, %rd7;
	shl.b64 	%rd52, %rd51, 2;
	add.s64 	%rd53, %rd5, %rd52;
	ld.global.nc.f32 	%f76, [%rd53];
	add.s64 	%rd54, %rd50, %rd8;
	shl.b64 	%rd55, %rd54, 2;
	add.s64 	%rd56, %rd5, %rd55;
	ld.global.nc.f32 	%f77, [%rd56];
	sub.f32 	%f78, %f77, %f76;
	fma.rn.f32 	%f79, %f80, %f78, %f76;
	add.s64 	%rd57, %rd9, %rd50;
	shl.b64 	%rd58, %rd57, 2;
	add.s64 	%rd59, %rd1, %rd58;
	st.global.f32 	[%rd59], %f79;
$L__BB0_30:
	add.s32 	%r127, %r127, 256;
	setp.lt.s32 	%p32, %r127, %r55;
	@%p32 bra 	$L__BB0_7;
$L__BB0_31:
	bar.sync 	0;
	add.s32 	%r123, %r123, %r7;
	setp.lt.s32 	%p33, %r123, %r53;
	@%p33 bra 	$L__BB0_2;
$L__BB0_32:
	ret;

}
	// .globl	_ZN9robocache7kernels10production31resample_bf16_persistent_kernelI13__nv_bfloat16EEvPKT_PKfS8_PS4_iiii
.visible .entry _ZN9robocache7kernels10production31resample_bf16_persistent_kernelI13__nv_bfloat16EEvPKT_PKfS8_PS4_iiii(
	.param .u64 .ptr .align 1 _ZN9robocache7kernels10production31resample_bf16_persistent_kernelI13__nv_bfloat16EEvPKT_PKfS8_PS4_iiii_param_0,
	.param .u64 .ptr .align 1 _ZN9robocache7kernels10production31resample_bf16_persistent_kernelI13__nv_bfloat16EEvPKT_PKfS8_PS4_iiii_param_1,
	.param .u64 .ptr .align 1 _ZN9robocache7kernels10production31resample_bf16_persistent_kernelI13__nv_bfloat16EEvPKT_PKfS8_PS4_iiii_param_2,
	.param .u64 .ptr .align 1 _ZN9robocache7kernels10production31resample_bf16_persistent_kernelI13__nv_bfloat16EEvPKT_PKfS8_PS4_iiii_param_3,
	.param .u32 _ZN9robocache7kernels10production31resample_bf16_persistent_kernelI13__nv_bfloat16EEvPKT_PKfS8_PS4_iiii_param_4,
	.param .u32 _ZN9robocache7kernels10production31resample_bf16_persistent_kernelI13__nv_bfloat16EEvPKT_PKfS8_PS4_iiii_param_5,
	.param .u32 _ZN9robocache7kernels10production31resample_bf16_persistent_kernelI13__nv_bfloat16EEvPKT_PKfS8_PS4_iiii_param_6,
	.param .u32 _ZN9robocache7kernels10production31resample_bf16_persistent_kernelI13__nv_bfloat16EEvPKT_PKfS8_PS4_iiii_param_7
)
.maxntid 256
.minnctapersm 4
{
	.reg .pred 	%p<34>;
	.reg .b16 	%rs<46>;
	.reg .b32 	%r<135>;
	.reg .b32 	%f<81>;
	.reg .b64 	%rd<60>;
	// demoted variable
	.shared .align 4 .b8 _ZZN9robocache7kernels10production31resample_bf16_persistent_kernelI13__nv_bfloat16EEvPKT_PKfS8_PS4_iiiiE7s_times[2048];
	ld.param.u64 	%rd10, [_ZN9robocache7kernels10production31resample_bf16_persistent_kernelI13__nv_bfloat16EEvPKT_PKfS8_PS4_iiii_param_0];
	ld.param.u64 	%rd11, [_ZN9robocache7kernels10production31resample_bf16_persistent_kernelI13__nv_bfloat16EEvPKT_PKfS8_PS4_iiii_param_1];
	ld.param.u64 	%rd12, [_ZN9robocache7kernels10production31resample_bf16_persistent_kernelI13__nv_bfloat16EEvPKT_PKfS8_PS4_iiii_param_2];
	ld.param.u64 	%rd13, [_ZN9robocache7kernels10production31resample_bf16_persistent_kernelI13__nv_bfloat16EEvPKT_PKfS8_PS4_iiii_param_3];
	ld.param.u32 	%r53, [_ZN9robocache7kernels10production31resample_bf16_persistent_kernelI13__nv_bfloat16EEvPKT_PKfS8_PS4_iiii_param_4];
	ld.param.u32 	%r54, [_ZN9robocache7kernels10production31resample_bf16_persistent_kernelI13__nv_bfloat16EEvPKT_PKfS8_PS4_iiii_param_5];
	ld.param.u32 	%r55, [_ZN9robocache7kernels10production31resample_bf16_persistent_kernelI13__nv_bfloat16EEvPKT_PKfS8_PS4_iiii_param_6];
	ld.param.u32 	%r56, [_ZN9robocache7kernels10production31resample_bf16_persistent_kernelI13__nv_bfloat16EEvPKT_PKfS8_PS4_iiii_param_7];
	cvta.to.global.u64 	%rd1, %rd13;
	mov.u32 	%r1, %tid.x;
	mov.u32 	%r123, %ctaid.x;
	setp.ge.s32 	%p2, %r123, %r53;
	@%p2 bra 	$L__BB1_32;
	min.s32 	%r3, %r54, 512;
	mul.lo.s32 	%r4, %r56, %r54;
	setp.ge.s32 	%p3, %r1, %r55;
	add.s32 	%r5, %r3, -1;
	add.s32 	%r6, %r54, -1;
	setp.lt.s32 	%p4, %r56, 1;
	mov.u32 	%r7, %nctaid.x;
	and.b32  	%r8, %r56, 7;
	add.s32 	%r9, %r8, -1;
	and.b32  	%r10, %r56, 3;
	or.pred  	%p1, %p3, %p4;
	and.b32  	%r11, %r56, 2147483640;
	and.b32  	%r12, %r56, 1;
	shl.b32 	%r57, %r1, 2;
	mov.u32 	%r58, _ZZN9robocache7kernels10production31resample_bf16_persistent_kernelI13__nv_bfloat16EEvPKT_PKfS8_PS4_iiiiE7s_times;
	add.s32 	%r13, %r58, %r57;
	cvta.to.global.u64 	%rd2, %rd12;
	cvta.to.global.u64 	%rd3, %rd10;
	cvta.to.global.u64 	%rd4, %rd11;
$L__BB1_2:
	setp.le.s32 	%p5, %r54, %r1;
	@%p5 bra 	$L__BB1_5;
	mad.lo.s32 	%r124, %r123, %r54, %r1;
	mov.u32 	%r125, %r13;
	mov.u32 	%r126, %r1;
$L__BB1_4:
	mul.wide.s32 	%rd14, %r124, 4;
	add.s64 	%rd15, %rd4, %rd14;
	ld.global.nc.f32 	%f6, [%rd15];
	st.shared.f32 	[%r125], %f6;
	add.s32 	%r126, %r126, 256;
	add.s32 	%r125, %r125, 1024;
	add.s32 	%r124, %r124, 256;
	setp.lt.s32 	%p6, %r126, %r3;
	@%p6 bra 	$L__BB1_4;
$L__BB1_5:
	bar.sync 	0;
	mul.lo.s32 	%r22, %r123, %r55;
	@%p1 bra 	$L__BB1_31;
	mul.lo.s32 	%r59, %r4, %r123;
	mul.wide.s32 	%rd16, %r59, 2;
	add.s64 	%rd5, %rd3, %rd16;
	mul.lo.s32 	%r60, %r22, %r56;
	cvt.s64.s32 	%rd6, %r60;
	mov.u32 	%r127, %r1;
$L__BB1_7:
	setp.lt.s32 	%p7, %r54, 3;
	add.s32 	%r62, %r127, %r22;
	mul.wide.s32 	%rd17, %r62, 4;
	add.s64 	%rd18, %rd2, %rd17;
	ld.global.nc.f32 	%f1, [%rd18];
	mov.b32 	%r130, 0;
	@%p7 bra 	$L__BB1_17;
	mov.b32 	%r130, 0;
	mov.u32 	%r128, %r5;
$L__BB1_9:
	.pragma "nounroll";
	add.s32 	%r64, %r128, %r130;
	shr.s32 	%r65, %r64, 1;
	shl.b32 	%r66, %r65, 2;
	add.s32 	%r68, %r58, %r66;
	ld.shared.f32 	%f7, [%r68];
	setp.le.f32 	%p8, %f7, %f1;
	selp.b32 	%r130, %r65, %r130, %p8;
	selp.b32 	%r27, %r128, %r65, %p8;
	add.s32 	%r69, %r27, -1;
	setp.ge.s32 	%p9, %r130, %r69;
	@%p9 bra 	$L__BB1_17;
	add.s32 	%r70, %r27, %r130;
	shr.s32 	%r71, %r70, 1;
	shl.b32 	%r72, %r71, 2;
	add.s32 	%r74, %r58, %r72;
	ld.shared.f32 	%f8, [%r74];
	setp.le.f32 	%p10, %f8, %f1;
	selp.b32 	%r130, %r71, %r130, %p10;
	selp.b32 	%r29, %r27, %r71, %p10;
	add.s32 	%r75, %r29, -1;
	setp.ge.s32 	%p11, %r130, %r75;
	@%p11 bra 	$L__BB1_17;
	add.s32 	%r76, %r29, %r130;
	shr.s32 	%r77, %r76, 1;
	shl.b32 	%r78, %r77, 2;
	add.s32 	%r80, %r58, %r78;
	ld.shared.f32 	%f9, [%r80];
	setp.le.f32 	%p12, %f9, %f1;
	selp.b32 	%r130, %r77, %r130, %p12;
	selp.b32 	%r31, %r29, %r77, %p12;
	add.s32 	%r81, %r31, -1;
	setp.ge.s32 	%p13, %r130, %r81;
	@%p13 bra 	$L__BB1_17;
	add.s32 	%r82, %r31, %r130;
	shr.s32 	%r83, %r82, 1;
	shl.b32 	%r84, %r83, 2;
	add.s32 	%r86, %r58, %r84;
	ld.shared.f32 	%f10, [%r86];
	setp.le.f32 	%p14, %f10, %f1;
	selp.b32 	%r130, %r83, %r130, %p14;
	selp.b32 	%r33, %r31, %r83, %p14;
	add.s32 	%r87, %r33, -1;
	setp.ge.s32 	%p15, %r130, %r87;
	@%p15 bra 	$L__BB1_17;
	add.s32 	%r88, %r33, %r130;
	shr.s32 	%r89, %r88, 1;
	shl.b32 	%r90, %r89, 2;
	add.s32 	%r92, %r58, %r90;
	ld.shared.f32 	%f11, [%r92];
	setp.le.f32 	%p16, %f11, %f1;
	selp.b32 	%r130, %r89, %r130, %p16;
	selp.b32 	%r35, %r33, %r89, %p16;
	add.s32 	%r93, %r35, -1;
	setp.ge.s32 	%p17, %r130, %r93;
	@%p17 bra 	$L__BB1_17;
	add.s32 	%r94, %r35, %r130;
	shr.s32 	%r95, %r94, 1;
	shl.b32 	%r96, %r95, 2;
	add.s32 	%r98, %r58, %r96;
	ld.shared.f32 	%f12, [%r98];
	setp.le.f32 	%p18, %f12, %f1;
	selp.b32 	%r130, %r95, %r130, %p18;
	selp.b32 	%r37, %r35, %r95, %p18;
	add.s32 	%r99, %r37, -1;
	setp.ge.s32 	%p19, %r130, %r99;
	@%p19 bra 	$L__BB1_17;
	add.s32 	%r100, %r37, %r130;
	shr.s32 	%r101, %r100, 1;
	shl.b32 	%r102, %r101, 2;
	add.s32 	%r104, %r58, %r102;
	ld.shared.f32 	%f13, [%r104];
	setp.le.f32 	%p20, %f13, %f1;
	selp.b32 	%r130, %r101, %r130, %p20;
	selp.b32 	%r39, %r37, %r101, %p20;
	add.s32 	%r105, %r39, -1;
	setp.ge.s32 	%p21, %r130, %r105;
	@%p21 bra 	$L__BB1_17;
	add.s32 	%r106, %r39, %r130;
	shr.s32 	%r107, %r106, 1;
	shl.b32 	%r108, %r107, 2;
	add.s32 	%r110, %r58, %r108;
	ld.shared.f32 	%f14, [%r110];
	setp.le.f32 	%p22, %f14, %f1;
	selp.b32 	%r130, %r107, %r130, %p22;
	selp.b32 	%r128, %r39, %r107, %p22;
	add.s32 	%r111, %r128, -1;
	setp.lt.s32 	%p23, %r130, %r111;
	@%p23 bra 	$L__BB1_9;
$L__BB1_17:
	add.s32 	%r112, %r130, 1;
	min.s32 	%r43, %r112, %r6;
	shl.b32 	%r113, %r130, 2;
	add.s32 	%r115, %r58, %r113;
	ld.shared.f32 	%f2, [%r115];
	shl.b32 	%r116, %r43, 2;
	add.s32 	%r117, %r58, %r116;
	ld.shared.f32 	%f16, [%r117];
	sub.f32 	%f3, %f16, %f2;
	setp.lt.f32 	%p24, %f3, 0f358637BD;
	mov.f32 	%f80, 0f00000000;
	@%p24 bra 	$L__BB1_19;
	sub.f32 	%f17, %f1, %f2;
	div.rn.f32 	%f18, %f17, %f3;
	max.f32 	%f19, %f18, 0f00000000;
	min.f32 	%f80, %f19, 0f3F800000;
$L__BB1_19:
	setp.lt.u32 	%p25, %r56, 8;
	mul.lo.s32 	%r119, %r130, %r56;
	cvt.s64.s32 	%rd7, %r119;
	mul.lo.s32 	%r120, %r43, %r56;
	cvt.s64.s32 	%rd8, %r120;
	mul.lo.s32 	%r121, %r127, %r56;
	cvt.u64.u32 	%rd19, %r121;
	add.s64 	%rd9, %rd19, %rd6;
	mov.b32 	%r133, 0;
	@%p25 bra 	$L__BB1_22;
	mov.b32 	%r131, 0;
$L__BB1_21:
	.pragma "nounroll";
	cvt.u64.u32 	%rd20, %r131;
	add.s64 	%rd21, %rd20, %rd7;
	shl.b64 	%rd22, %rd21, 1;
	add.s64 	%rd23, %rd5, %rd22;
	ld.global.nc.u16 	%rs1, [%rd23];
	// begin inline asm
	{ cvt.f32.bf16 %f20, %rs1;}

	// end inline asm
	add.s64 	%rd24, %rd20, %rd8;
	shl.b64 	%rd25, %rd24, 1;
	add.s64 	%rd26, %rd5, %rd25;
	ld.global.nc.u16 	%rs2, [%rd26];
	// begin inline asm
	{ cvt.f32.bf16 %f21, %rs2;}

	// end inline asm
	sub.f32 	%f44, %f21, %f20;
	fma.rn.f32 	%f22, %f80, %f44, %f20;
	// begin inline asm
	{  cvt.rn.bf16.f32 %rs3, %f22;}

	// end inline asm
	add.s64 	%rd27, %rd9, %rd20;
	shl.b64 	%rd28, %rd27, 1;
	add.s64 	%rd29, %rd1, %rd28;
	st.global.u16 	[%rd29], %rs3;
	ld.global.nc.u16 	%rs4, [%rd23+2];
	// begin inline asm
	{ cvt.f32.bf16 %f23, %rs4;}

	// end inline asm
	ld.global.nc.u16 	%rs5, [%rd26+2];
	// begin inline asm
	{ cvt.f32.bf16 %f24, %rs5;}

	// end inline asm
	sub.f32 	%f45, %f24, %f23;
	fma.rn.f32 	%f25, %f80, %f45, %f23;
	// begin inline asm
	{  cvt.rn.bf16.f32 %rs6, %f25;}

	// end inline asm
	st.global.u16 	[%rd29+2], %rs6;
	ld.global.nc.u16 	%rs7, [%rd23+4];
	// begin inline asm
	{ cvt.f32.bf16 %f26, %rs7;}

	// end inline asm
	ld.global.nc.u16 	%rs8, [%rd26+4];
	// begin inline asm
	{ cvt.f32.bf16 %f27, %rs8;}

	// end inline asm
	sub.f32 	%f46, %f27, %f26;
	fma.rn.f32 	%f28, %f80, %f46, %f26;
	// begin inline asm
	{  cvt.rn.bf16.f32 %rs9, %f28;}

	// end inline asm
	st.global.u16 	[%rd29+4], %rs9;
	ld.global.nc.u16 	%rs10, [%rd23+6];
	// begin inline asm
	{ cvt.f32.bf16 %f29, %rs10;}

	// end inline asm
	ld.global.nc.u16 	%rs11, [%rd26+6];
	// begin inline asm
	{ cvt.f32.bf16 %f30, %rs11;}

	// end inline asm
	sub.f32 	%f47, %f30, %f29;
	fma.rn.f32 	%f31, %f80, %f47, %f29;
	// begin inline asm
	{  cvt.rn.bf16.f32 %rs12, %f31;}

	// end inline asm
	st.global.u16 	[%rd29+6], %rs12;
	ld.global.nc.u16 	%rs13, [%rd23+8];
	// begin inline asm
	{ cvt.f32.bf16 %f32, %rs13;}

	// end inline asm
	ld.global.nc.u16 	%rs14, [%rd26+8];
	// begin inline asm
	{ cvt.f32.bf16 %f33, %rs14;}

	// end inline asm
	sub.f32 	%f48, %f33, %f32;
	fma.rn.f32 	%f34, %f80, %f48, %f32;
	// begin inline asm
	{  cvt.rn.bf16.f32 %rs15, %f34;}

	// end inline asm
	st.global.u16 	[%rd29+8], %rs15;
	ld.global.nc.u16 	%rs16, [%rd23+10];
	// begin inline asm
	{ cvt.f32.bf16 %f35, %rs16;}

	// end inline asm
	ld.global.nc.u16 	%rs17, [%rd26+10];
	// begin inline asm
	{ cvt.f32.bf16 %f36, %rs17;}

	// end inline asm
	sub.f32 	%f49, %f36, %f35;
	fma.rn.f32 	%f37, %f80, %f49, %f35;
	// begin inline asm
	{  cvt.rn.bf16.f32 %rs18, %f37;}

	// end inline asm
	st.global.u16 	[%rd29+10], %rs18;
	ld.global.nc.u16 	%rs19, [%rd23+12];
	// begin inline asm
	{ cvt.f32.bf16 %f38, %rs19;}

	// end inline asm
	ld.global.nc.u16 	%rs20, [%rd26+12];
	// begin inline asm
	{ cvt.f32.bf16 %f39, %rs20;}

	// end inline asm
	sub.f32 	%f50, %f39, %f38;
	fma.rn.f32 	%f40, %f80, %f50, %f38;
	// begin inline asm
	{  cvt.rn.bf16.f32 %rs21, %f40;}

	// end inline asm
	st.global.u16 	[%rd29+12], %rs21;
	ld.global.nc.u16 	%rs22, [%rd23+14];
	// begin inline asm
	{ cvt.f32.bf16 %f41, %rs22;}

	// end inline asm
	ld.global.nc.u16 	%rs23, [%rd26+14];
	// begin inline asm
	{ cvt.f32.bf16 %f42, %rs23;}

	// end inline asm
	sub.f32 	%f51, %f42, %f41;
	fma.rn.f32 	%f43, %f80, %f51, %f41;
	// begin inline asm
	{  cvt.rn.bf16.f32 %rs24, %f43;}

	// end inline asm
	st.global.u16 	[%rd29+14], %rs24;
	add.s32 	%r131, %r131, 8;
	setp.ne.s32 	%p26, %r131, %r11;
	mov.u32 	%r133, %r11;
	@%p26 bra 	$L__BB1_21;
$L__BB1_22:
	setp.eq.s32 	%p27, %r8, 0;
	@%p27 bra 	$L__BB1_30;
	setp.lt.u32 	%p28, %r9, 3;
	@%p28 bra 	$L__BB1_25;
	cvt.u64.u32 	%rd30, %r133;
	add.s64 	%rd31, %rd30, %rd7;
	shl.b64 	%rd32, %rd31, 1;
	add.s64 	%rd33, %rd5, %rd32;
	ld.global.nc.u16 	%rs25, [%rd33];
	// begin inline asm
	{ cvt.f32.bf16 %f52, %rs25;}

	// end inline asm
	add.s64 	%rd34, %rd30, %rd8;
	shl.b64 	%rd35, %rd34, 1;
	add.s64 	%rd36, %rd5, %rd35;
	ld.global.nc.u16 	%rs26, [%rd36];
	// begin inline asm
	{ cvt.f32.bf16 %f53, %rs26;}

	// end inline asm
	sub.f32 	%f64, %f53, %f52;
	fma.rn.f32 	%f54, %f80, %f64, %f52;
	// begin inline asm
	{  cvt.rn.bf16.f32 %rs27, %f54;}

	// end inline asm
	add.s64 	%rd37, %rd9, %rd30;
	shl.b64 	%rd38, %rd37, 1;
	add.s64 	%rd39, %rd1, %rd38;
	st.global.u16 	[%rd39], %rs27;
	ld.global.nc.u16 	%rs28, [%rd33+2];
	// begin inline asm
	{ cvt.f32.bf16 %f55, %rs28;}

	// end inline asm
	ld.global.nc.u16 	%rs29, [%rd36+2];
	// begin inline asm
	{ cvt.f32.bf16 %f56, %rs29;}

	// end inline asm
	sub.f32 	%f65, %f56, %f55;
	fma.rn.f32 	%f57, %f80, %f65, %f55;
	// begin inline asm
	{  cvt.rn.bf16.f32 %rs30, %f57;}

	// end inline asm
	st.global.u16 	[%rd39+2], %rs30;
	ld.global.nc.u16 	%rs31, [%rd33+4];
	// begin inline asm
	{ cvt.f32.bf16 %f58, %rs31;}

	// end inline asm
	ld.global.nc.u16 	%rs32, [%rd36+4];
	// begin inline asm
	{ cvt.f32.bf16 %f59, %rs32;}

	// end inline asm
	sub.f32 	%f66, %f59, %f58;
	fma.rn.f32 	%f60, %f80, %f66, %f58;
	// begin inline asm
	{  cvt.rn.bf16.f32 %rs33, %f60;}

	// end inline asm
	st.global.u16 	[%rd39+4], %rs33;
	ld.global.nc.u16 	%rs34, [%rd33+6];
	// begin inline asm
	{ cvt.f32.bf16 %f61, %rs34;}

	// end inline asm
	ld.global.nc.u16 	%rs35, [%rd36+6];
	// begin inline asm
	{ cvt.f32.bf16 %f62, %rs35;}

	// end inline asm
	sub.f32 	%f67, %f62, %f61;
	fma.rn.f32 	%f63, %f80, %f67, %f61;
	// begin inline asm
	{  cvt.rn.bf16.f32 %rs36, %f63;}

	// end inline asm
	st.global.u16 	[%rd39+6], %rs36;
	add.s32 	%r133, %r133, 4;
$L__BB1_25:
	setp.eq.s32 	%p29, %r10, 0;
	@%p29 bra 	$L__BB1_30;
	setp.eq.s32 	%p30, %r10, 1;
	@%p30 bra 	$L__BB1_28;
	cvt.u64.u32 	%rd40, %r133;
	add.s64 	%rd41, %rd40, %rd7;
	shl.b64 	%rd42, %rd41, 1;
	add.s64 	%rd43, %rd5, %rd42;
	ld.global.nc.u16 	%rs37, [%rd43];
	// begin inline asm
	{ cvt.f32.bf16 %f68, %rs37;}

	// end inline asm
	add.s64 	%rd44, %rd40, %rd8;
	shl.b64 	%rd45, %rd44, 1;
	add.s64 	%rd46, %rd5, %rd45;
	ld.global.nc.u16 	%rs38, [%rd46];
	// begin inline asm
	{ cvt.f32.bf16 %f69, %rs38;}

	// end inline asm
	sub.f32 	%f74, %f69, %f68;
	fma.rn.f32 	%f70, %f80, %f74, %f68;
	// begin inline asm
	{  cvt.rn.bf16.f32 %rs39, %f70;}

	// end inline asm
	add.s64 	%rd47, %rd9, %rd40;
	shl.b64 	%rd48, %rd47, 1;
	add.s64 	%rd49, %rd1, %rd48;
	st.global.u16 	[%rd49], %rs39;
	ld.global.nc.u16 	%rs40, [%rd43+2];
	// begin inline asm
	{ cvt.f32.bf16 %f71, %rs40;}

	// end inline asm
	ld.global.nc.u16 	%rs41, [%rd46+2];
	// begin inline asm
	{ cvt.f32.bf16 %f72, %rs41;}

	// end inline asm
	sub.f32 	%f75, %f72, %f71;
	fma.rn.f32 	%f73, %f80, %f75, %f71;
	// begin inline asm
	{  cvt.rn.bf16.f32 %rs42, %f73;}

	// end inline asm
	st.global.u16 	[%rd49+2], %rs42;
	add.s32 	%r133, %r133, 2;
$L__BB1_28:
	setp.eq.s32 	%p31, %r12, 0;
	@%p31 bra 	$L__BB1_30;
	cvt.u64.u32 	%rd50, %r133;
	add.s64 	%rd51, %rd50, %rd7;
	shl.b64 	%rd52, %rd51, 1;
	add.s64 	%rd53, %rd5, %rd52;
	ld.global.nc.u16 	%rs43, [%rd53];
	// begin inline asm
	{ cvt.f32.bf16 %f76, %rs43;}

	// end inline asm
	add.s64 	%rd54, %rd50, %rd8;
	shl.b64 	%rd55, %rd54, 1;
	add.s64 	%rd56, %rd5, %rd55;
	ld.global.nc.u16 	%rs44, [%rd56];
	// begin inline asm
	{ cvt.f32.bf16 %f77, %rs44;}

	// end inline asm
	sub.f32 	%f79, %f77, %f76;
	fma.rn.f32 	%f78, %f80, %f79, %f76;
	// begin inline asm
	{  cvt.rn.bf16.f32 %rs45, %f78;}

	// end inline asm
	add.s64 	%rd57, %rd9, %rd50;
	shl.b64 	%rd58, %rd57, 1;
	add.s64 	%rd59, %rd1, %rd58;
	st.global.u16 	[%rd59], %rs45;
$L__BB1_30:
	add.s32 	%r127, %r127, 256;
	setp.lt.s32 	%p32, %r127, %r55;
	@%p32 bra 	$L__BB1_7;
$L__BB1_31:
	bar.sync 	0;
	add.s32 	%r123, %r123, %r7;
	setp.lt.s32 	%p33, %r123, %r53;
	@%p33 bra 	$L__BB1_2;
$L__BB1_32:
	ret;

}
	// .globl	_ZN9robocache7kernels10production31resample_bf16_persistent_kernelI6__halfEEvPKT_PKfS8_PS4_iiii
.visible .entry _ZN9robocache7kernels10production31resample_bf16_persistent_kernelI6__halfEEvPKT_PKfS8_PS4_iiii(
	.param .u64 .ptr .align 1 _ZN9robocache7kernels10production31resample_bf16_persistent_kernelI6__halfEEvPKT_PKfS8_PS4_iiii_param_0,
	.param .u64 .ptr .align 1 _ZN9robocache7kernels10production31resample_bf16_persistent_kernelI6__halfEEvPKT_PKfS8_PS4_iiii_param_1,
	.param .u64 .ptr .align 1 _ZN9robocache7kernels10production31resample_bf16_persistent_kernelI6__halfEEvPKT_PKfS8_PS4_iiii_param_2,
	.param .u64 .ptr .align 1 _ZN9robocache7kernels10production31resample_bf16_persistent_kernelI6__halfEEvPKT_PKfS8_PS4_iiii_param_3,
	.param .u32 _ZN9robocache7kernels10production31resample_bf16_persistent_kernelI6__halfEEvPKT_PKfS8_PS4_iiii_param_4,
	.param .u32 _ZN9robocache7kernels10production31resample_bf16_persistent_kernelI6__halfEEvPKT_PKfS8_PS4_iiii_param_5,
	.param .u32 _ZN9robocache7kernels10production31resample_bf16_persistent_kernelI6__halfEEvPKT_PKfS8_PS4_iiii_param_6,
	.param .u32 _ZN9robocache7kernels10production31resample_bf16_persistent_kernelI6__halfEEvPKT_PKfS8_PS4_iiii_param_7
)
.maxntid 256
.minnctapersm 4
{
	.reg .pred 	%p<34>;
	.reg .b16 	%rs<46>;
	.reg .b32 	%r<135>;
	.reg .b32 	%f<81>;
	.reg .b64 	%rd<60>;
	// demoted variable
	.shared .align 4 .b8 _ZZN9robocache7kernels10production31resample_bf16_persistent_kernelI6__halfEEvPKT_PKfS8_PS4_iiiiE7s_times[2048];
	ld.param.u64 	%rd10, [_ZN9robocache7kernels10production31resample_bf16_persistent_kernelI6__halfEEvPKT_PKfS8_PS4_iiii_param_0];
	ld.param.u64 	%rd11, [_ZN9robocache7kernels10production31resample_bf16_persistent_kernelI6__halfEEvPKT_PKfS8_PS4_iiii_param_1];
	ld.param.u64 	%rd12, [_ZN9robocache7kernels10production31resample_bf16_persistent_kernelI6__halfEEvPKT_PKfS8_PS4_iiii_param_2];
	ld.param.u64 	%rd13, [_ZN9robocache7kernels10production31resample_bf16_persistent_kernelI6__halfEEvPKT_PKfS8_PS4_iiii_param_3];
	ld.param.u32 	%r53, [_ZN9robocache7kernels10production31resample_bf16_persistent_kernelI6__halfEEvPKT_PKfS8_PS4_iiii_param_4];
	ld.param.u32 	%r54, [_ZN9robocache7kernels10production31resample_bf16_persistent_kernelI6__halfEEvPKT_PKfS8_PS4_iiii_param_5];
	ld.param.u32 	%r55, [_ZN9robocache7kernels10production31resample_bf16_persistent_kernelI6__halfEEvPKT_PKfS8_PS4_iiii_param_6];
	ld.param.u32 	%r56, [_ZN9robocache7kernels10production31resample_bf16_persistent_kernelI6__halfEEvPKT_PKfS8_PS4_iiii_param_7];
	cvta.to.global.u64 	%rd1, %rd13;
	mov.u32 	%r1, %tid.x;
	mov.u32 	%r123, %ctaid.x;
	setp.ge.s32 	%p2, %r123, %r53;
	@%p2 bra 	$L__BB2_32;
	min.s32 	%r3, %r54, 512;
	mul.lo.s32 	%r4, %r56, %r54;
	setp.ge.s32 	%p3, %r1, %r55;
	add.s32 	%r5, %r3, -1;
	add.s32 	%r6, %r54, -1;
	setp.lt.s32 	%p4, %r56, 1;
	mov.u32 	%r7, %nctaid.x;
	and.b32  	%r8, %r56, 7;
	add.s32 	%r9, %r8, -1;
	and.b32  	%r10, %r56, 3;
	or.pred  	%p1, %p3, %p4;
	and.b32  	%r11, %r56, 2147483640;
	and.b32  	%r12, %r56, 1;
	shl.b32 	%r57, %r1, 2;
	mov.u32 	%r58, _ZZN9robocache7kernels10production31resample_bf16_persistent_kernelI6__halfEEvPKT_PKfS8_PS4_iiiiE7s_times;
	add.s32 	%r13, %r58, %r57;
	cvta.to.global.u64 	%rd2, %rd12;
	cvta.to.global.u64 	%rd3, %rd10;
	cvta.to.global.u64 	%rd4, %rd11;
$L__BB2_2:
	setp.le.s32 	%p5, %r54, %r1;
	@%p5 bra 	$L__BB2_5;
	mad.lo.s32 	%r124, %r123, %r54, %r1;
	mov.u32 	%r125, %r13;
	mov.u32 	%r126, %r1;
$L__BB2_4:
	mul.wide.s32 	%rd14, %r124, 4;
	add.s64 	%rd15, %rd4, %rd14;
	ld.global.nc.f32 	%f6, [%rd15];
	st.shared.f32 	[%r125], %f6;
	add.s32 	%r126, %r126, 256;
	add.s32 	%r125, %r125, 1024;
	add.s32 	%r124, %r124, 256;
	setp.lt.s32 	%p6, %r126, %r3;
	@%p6 bra 	$L__BB2_4;
$L__BB2_5:
	bar.sync 	0;
	mul.lo.s32 	%r22, %r123, %r55;
	@%p1 bra 	$L__BB2_31;
	mul.lo.s32 	%r59, %r4, %r123;
	mul.wide.s32 	%rd16, %r59, 2;
	add.s64 	%rd5, %rd3, %rd16;
	mul.lo.s32 	%r60, %r22, %r56;
	cvt.s64.s32 	%rd6, %r60;
	mov.u32 	%r127, %r1;
$L__BB2_7:
	setp.lt.s32 	%p7, %r54, 3;
	add.s32 	%r62, %r127, %r22;
	mul.wide.s32 	%rd17, %r62, 4;
	add.s64 	%rd18, %rd2, %rd17;
	ld.global.nc.f32 	%f1, [%rd18];
	mov.b32 	%r130, 0;
	@%p7 bra 	$L__BB2_17;
	mov.b32 	%r130, 0;
	mov.u32 	%r128, %r5;
$L__BB2_9:
	.pragma "nounroll";
	add.s32 	%r64, %r128, %r130;
	shr.s32 	%r65, %r64, 1;
	shl.b32 	%r66, %r65, 2;
	add.s32 	%r68, %r58, %r66;
	ld.shared.f32 	%f7, [%r68];
	setp.le.f32 	%p8, %f7, %f1;
	selp.b32 	%r130, %r65, %r130, %p8;
	selp.b32 	%r27, %r128, %r65, %p8;
	add.s32 	%r69, %r27, -1;
	setp.ge.s32 	%p9, %r130, %r69;
	@%p9 bra 	$L__BB2_17;
	add.s32 	%r70, %r27, %r130;
	shr.s32 	%r71, %r70, 1;
	shl.b32 	%r72, %r71, 2;
	add.s32 	%r74, %r58, %r72;
	ld.shared.f32 	%f8, [%r74];
	setp.le.f32 	%p10, %f8, %f1;
	selp.b32 	%r130, %r71, %r130, %p10;
	selp.b32 	%r29, %r27, %r71, %p10;
	add.s32 	%r75, %r29, -1;
	setp.ge.s32 	%p11, %r130, %r75;
	@%p11 bra 	$L__BB2_17;
	add.s32 	%r76, %r29, %r130;
	shr.s32 	%r77, %r76, 1;
	shl.b32 	%r78, %r77, 2;
	add.s32 	%r80, %r58, %r78;
	ld.shared.f32 	%f9, [%r80];
	setp.le.f32 	%p12, %f9, %f1;
	selp.b32 	%r130, %r77, %r130, %p12;
	selp.b32 	%r31, %r29, %r77, %p12;
	add.s32 	%r81, %r31, -1;
	setp.ge.s32 	%p13, %r130, %r81;
	@%p13 bra 	$L__BB2_17;
	add.s32 	%r82, %r31, %r130;
	shr.s32 	%r83, %r82, 1;
	shl.b32 	%r84, %r83, 2;
	add.s32 	%r86, %r58, %r84;
	ld.shared.f32 	%f10, [%r86];
	setp.le.f32 	%p14, %f10, %f1;
	selp.b32 	%r130, %r83, %r130, %p14;
	selp.b32 	%r33, %r31, %r83, %p14;
	add.s32 	%r87, %r33, -1;
	setp.ge.s32 	%p15, %r130, %r87;
	@%p15 bra 	$L__BB2_17;
	add.s32 	%r88, %r33, %r130;
	shr.s32 	%r89, %r88, 1;
	shl.b32 	%r90, %r89, 2;
	add.s32 	%r92, %r58, %r90;
	ld.shared.f32 	%f11, [%r92];
	setp.le.f32 	%p16, %f11, %f1;
	selp.b32 	%r130, %r89, %r130, %p16;
	selp.b32 	%r35, %r33, %r89, %p16;
	add.s32 	%r93, %r35, -1;
	setp.ge.s32 	%p17, %r130, %r93;
	@%p17 bra 	$L__BB2_17;
	add.s32 	%r94, %r35, %r130;
	shr.s32 	%r95, %r94, 1;
	shl.b32 	%r96, %r95, 2;
	add.s32 	%r98, %r58, %r96;
	ld.shared.f32 	%f12, [%r98];
	setp.le.f32 	%p18, %f12, %f1;
	selp.b32 	%r130, %r95, %r130, %p18;
	selp.b32 	%r37, %r35, %r95, %p18;
	add.s32 	%r99, %r37, -1;
	setp.ge.s32 	%p19, %r130, %r99;
	@%p19 bra 	$L__BB2_17;
	add.s32 	%r100, %r37, %r130;
	shr.s32 	%r101, %r100, 1;
	shl.b32 	%r102, %r101, 2;
	add.s32 	%r104, %r58, %r102;
	ld.shared.f32 	%f13, [%r104];
	setp.le.f32 	%p20, %f13, %f1;
	selp.b32 	%r130, %r101, %r130, %p20;
	selp.b32 	%r39, %r37, %r101, %p20;
	add.s32 	%r105, %r39, -1;
	setp.ge.s32 	%p21, %r130, %r105;
	@%p21 bra 	$L__BB2_17;
	add.s32 	%r106, %r39, %r130;
	shr.s32 	%r107, %r106, 1;
	shl.b32 	%r108, %r107, 2;
	add.s32 	%r110, %r58, %r108;
	ld.shared.f32 	%f14, [%r110];
	setp.le.f32 	%p22, %f14, %f1;
	selp.b32 	%r130, %r107, %r130, %p22;
	selp.b32 	%r128, %r39, %r107, %p22;
	add.s32 	%r111, %r128, -1;
	setp.lt.s32 	%p23, %r130, %r111;
	@%p23 bra 	$L__BB2_9;
$L__BB2_17:
	add.s32 	%r112, %r130, 1;
	min.s32 	%r43, %r112, %r6;
	shl.b32 	%r113, %r130, 2;
	add.s32 	%r115, %r58, %r113;
	ld.shared.f32 	%f2, [%r115];
	shl.b32 	%r116, %r43, 2;
	add.s32 	%r117, %r58, %r116;
	ld.shared.f32 	%f16, [%r117];
	sub.f32 	%f3, %f16, %f2;
	setp.lt.f32 	%p24, %f3, 0f358637BD;
	mov.f32 	%f80, 0f00000000;
	@%p24 bra 	$L__BB2_19;
	sub.f32 	%f17, %f1, %f2;
	div.rn.f32 	%f18, %f17, %f3;
	max.f32 	%f19, %f18, 0f00000000;
	min.f32 	%f80, %f19, 0f3F800000;
$L__BB2_19:
	setp.lt.u32 	%p25, %r56, 8;
	mul.lo.s32 	%r119, %r130, %r56;
	cvt.s64.s32 	%rd7, %r119;
	mul.lo.s32 	%r120, %r43, %r56;
	cvt.s64.s32 	%rd8, %r120;
	mul.lo.s32 	%r121, %r127, %r56;
	cvt.u64.u32 	%rd19, %r121;
	add.s64 	%rd9, %rd19, %rd6;
	mov.b32 	%r133, 0;
	@%p25 bra 	$L__BB2_22;
	mov.b32 	%r131, 0;
$L__BB2_21:
	.pragma "nounroll";
	cvt.u64.u32 	%rd20, %r131;
	add.s64 	%rd21, %rd20, %rd7;
	shl.b64 	%rd22, %rd21, 1;
	add.s64 	%rd23, %rd5, %rd22;
	ld.global.nc.u16 	%rs1, [%rd23];
	// begin inline asm
	{  cvt.f32.f16 %f20, %rs1;}

	// end inline asm
	add.s64 	%rd24, %rd20, %rd8;
	shl.b64 	%rd25, %rd24, 1;
	add.s64 	%rd26, %rd5, %rd25;
	ld.global.nc.u16 	%rs2, [%rd26];
	// begin inline asm
	{  cvt.f32.f16 %f21, %rs2;}

	// end inline asm
	sub.f32 	%f44, %f21, %f20;
	fma.rn.f32 	%f22, %f80, %f44, %f20;
	// begin inline asm
	{  cvt.rn.f16.f32 %rs3, %f22;}

	// end inline asm
	add.s64 	%rd27, %rd9, %rd20;
	shl.b64 	%rd28, %rd27, 1;
	add.s64 	%rd29, %rd1, %rd28;
	st.global.u16 	[%rd29], %rs3;
	ld.global.nc.u16 	%rs4, [%rd23+2];
	// begin inline asm
	{  cvt.f32.f16 %f23, %rs4;}

	// end inline asm
	ld.global.nc.u16 	%rs5, [%rd26+2];
	// begin inline asm
	{  cvt.f32.f16 %f24, %rs5;}

	// end inline asm
	sub.f32 	%f45, %f24, %f23;
	fma.rn.f32 	%f25, %f80, %f45, %f23;
	// begin inline asm
	{  cvt.rn.f16.f32 %rs6, %f25;}

	// end inline asm
	st.global.u16 	[%rd29+2], %rs6;
	ld.global.nc.u16 	%rs7, [%rd23+4];
	// begin inline asm
	{  cvt.f32.f16 %f26, %rs7;}

	// end inline asm
	ld.global.nc.u16 	%rs8, [%rd26+4];
	// begin inline asm
	{  cvt.f32.f16 %f27, %rs8;}

	// end inline asm
	sub.f32 	%f46, %f27, %f26;
	fma.rn.f32 	%f28, %f80, %f46, %f26;
	// begin inline asm
	{  cvt.rn.f16.f32 %rs9, %f28;}

	// end inline asm
	st.global.u16 	[%rd29+4], %rs9;
	ld.global.nc.u16 	%rs10, [%rd23+6];
	// begin inline asm
	{  cvt.f32.f16 %f29, %rs10;}

	// end inline asm
	ld.global.nc.u16 	%rs11, [%rd26+6];
	// begin inline asm
	{  cvt.f32.f16 %f30, %rs11;}

	// end inline asm
	sub.f32 	%f47, %f30, %f29;
	fma.rn.f32 	%f31, %f80, %f47, %f29;
	// begin inline asm
	{  cvt.rn.f16.f32 %rs12, %f31;}

	// end inline asm
	st.global.u16 	[%rd29+6], %rs12;
	ld.global.nc.u16 	%rs13, [%rd23+8];
	// begin inline asm
	{  cvt.f32.f16 %f32, %rs13;}

	// end inline asm
	ld.global.nc.u16 	%rs14, [%rd26+8];
	// begin inline asm
	{  cvt.f32.f16 %f33, %rs14;}

	// end inline asm
	sub.f32 	%f48, %f33, %f32;
	fma.rn.f32 	%f34, %f80, %f48, %f32;
	// begin inline asm
	{  cvt.rn.f16.f32 %rs15, %f34;}

	// end inline asm
	st.global.u16 	[%rd29+8], %rs15;
	ld.global.nc.u16 	%rs16, [%rd23+10];
	// begin inline asm
	{  cvt.f32.f16 %f35, %rs16;}

	// end inline asm
	ld.global.nc.u16 	%rs17, [%rd26+10];
	// begin inline asm
	{  cvt.f32.f16 %f36, %rs17;}

	// end inline asm
	sub.f32 	%f49, %f36, %f35;
	fma.rn.f32 	%f37, %f80, %f49, %f35;
	// begin inline asm
	{  cvt.rn.f16.f32 %rs18, %f37;}

	// end inline asm
	st.global.u16 	[%rd29+10], %rs18;
	ld.global.nc.u16 	%rs19, [%rd23+12];
	// begin inline asm
	{  cvt.f32.f16 %f38, %rs19;}

	// end inline asm
	ld.global.nc.u16 	%rs20, [%rd26+12];
	// begin inline asm
	{  cvt.f32.f16 %f39, %rs20;}

	// end inline asm
	sub.f32 	%f50, %f39, %f38;
	fma.rn.f32 	%f40, %f80, %f50, %f38;
	// begin inline asm
	{  cvt.rn.f16.f32 %rs21, %f40;}

	// end inline asm
	st.global.u16 	[%rd29+12], %rs21;
	ld.global.nc.u16 	%rs22, [%rd23+14];
	// begin inline asm
	{  cvt.f32.f16 %f41, %rs22;}

	// end inline asm
	ld.global.nc.u16 	%rs23, [%rd26+14];
	// begin inline asm
	{  cvt.f32.f16 %f42, %rs23;}

	// end inline asm
	sub.f32 	%f51, %f42, %f41;
	fma.rn.f32 	%f43, %f80, %f51, %f41;
	// begin inline asm
	{  cvt.rn.f16.f32 %rs24, %f43;}

	// end inline asm
	st.global.u16 	[%rd29+14], %rs24;
	add.s32 	%r131, %r131, 8;
	setp.ne.s32 	%p26, %r131, %r11;
	mov.u32 	%r133, %r11;
	@%p26 bra 	$L__BB2_21;
$L__BB2_22:
	setp.eq.s32 	%p27, %r8, 0;
	@%p27 bra 	$L__BB2_30;
	setp.lt.u32 	%p28, %r9, 3;
	@%p28 bra 	$L__BB2_25;
	cvt.u64.u32 	%rd30, %r133;
	add.s64 	%rd31, %rd30, %rd7;
	shl.b64 	%rd32, %rd31, 1;
	add.s64 	%rd33, %rd5, %rd32;
	ld.global.nc.u16 	%rs25, [%rd33];
	// begin inline asm
	{  cvt.f32.f16 %f52, %rs25;}

	// end inline asm
	add.s64 	%rd34, %rd30, %rd8;
	shl.b64 	%rd35, %rd34, 1;
	add.s64 	%rd36, %rd5, %rd35;
	ld.global.nc.u16 	%rs26, [%rd36];
	// begin inline asm
	{  cvt.f32.f16 %f53, %rs26;}

	// end inline asm
	sub.f32 	%f64, %f53, %f52;
	fma.rn.f32 	%f54, %f80, %f64, %f52;
	// begin inline asm
	{  cvt.rn.f16.f32 %rs27, %f54;}

	// end inline asm
	add.s64 	%rd37, %rd9, %rd30;
	shl.b64 	%rd38, %rd37, 1;
	add.s64 	%rd39, %rd1, %rd38;
	st.global.u16 	[%rd39], %rs27;
	ld.global.nc.u16 	%rs28, [%rd33+2];
	// begin inline asm
	{  cvt.f32.f16 %f55, %rs28;}

	// end inline asm
	ld.global.nc.u16 	%rs29, [%rd36+2];
	// begin inline asm
	{  cvt.f32.f16 %f56, %rs29;}

	// end inline asm
	sub.f32 	%f65, %f56, %f55;
	fma.rn.f32 	%f57, %f80, %f65, %f55;
	// begin inline asm
	{  cvt.rn.f16.f32 %rs30, %f57;}

	// end inline asm
	st.global.u16 	[%rd39+2], %rs30;
	ld.global.nc.u16 	%rs31, [%rd33+4];
	// begin inline asm
	{  cvt.f32.f16 %f58, %rs31;}

	// end inline asm
	ld.global.nc.u16 	%rs32, [%rd36+4];
	// begin inline asm
	{  cvt.f32.f16 %f59, %rs32;}

	// end inline asm
	sub.f32 	%f66, %f59, %f58;
	fma.rn.f32 	%f60, %f80, %f66, %f58;
	// begin inline asm
	{  cvt.rn.f16.f32 %rs33, %f60;}

	// end inline asm
	st.global.u16 	[%rd39+4], %rs33;
	ld.global.nc.u16 	%rs34, [%rd33+6];
	// begin inline asm
	{  cvt.f32.f16 %f61, %rs34;}

	// end inline asm
	ld.global.nc.u16 	%rs35, [%rd36+6];
	// begin inline asm
	{  cvt.f32.f16 %f62, %rs35;}

	// end inline asm
	sub.f32 	%f67, %f62, %f61;
	fma.rn.f32 	%f63, %f80, %f67, %f61;
	// begin inline asm
	{  cvt.rn.f16.f32 %rs36, %f63;}

	// end inline asm
	st.global.u16 	[%rd39+6], %rs36;
	add.s32 	%r133, %r133, 4;
$L__BB2_25:
	setp.eq.s32 	%p29, %r10, 0;
	@%p29 bra 	$L__BB2_30;
	setp.eq.s32 	%p30, %r10, 1;
	@%p30 bra 	$L__BB2_28;
	cvt.u64.u32 	%rd40, %r133;
	add.s64 	%rd41, %rd40, %rd7;
	shl.b64 	%rd42, %rd41, 1;
	add.s64 	%rd43, %rd5, %rd42;
	ld.global.nc.u16 	%rs37, [%rd43];
	// begin inline asm
	{  cvt.f32.f16 %f68, %rs37;}

	// end inline asm
	add.s64 	%rd44, %rd40, %rd8;
	shl.b64 	%rd45, %rd44, 1;
	add.s64 	%rd46, %rd5, %rd45;
	ld.global.nc.u16 	%rs38, [%rd46];
	// begin inline asm
	{  cvt.f32.f16 %f69, %rs38;}

	// end inline asm
	sub.f32 	%f74, %f69, %f68;
	fma.rn.f32 	%f70, %f80, %f74, %f68;
	// begin inline asm
	{  cvt.rn.f16.f32 %rs39, %f70;}

	// end inline asm
	add.s64 	%rd47, %rd9, %rd40;
	shl.b64 	%rd48, %rd47, 1;
	add.s64 	%rd49, %rd1, %rd48;
	st.global.u16 	[%rd49], %rs39;
	ld.global.nc.u16 	%rs40, [%rd43+2];
	// begin inline asm
	{  cvt.f32.f16 %f71, %rs40;}

	// end inline asm
	ld.global.nc.u16 	%rs41, [%rd46+2];
	// begin inline asm
	{  cvt.f32.f16 %f72, %rs41;}

	// end inline asm
	sub.f32 	%f75, %f72, %f71;
	fma.rn.f32 	%f73, %f80, %f75, %f71;
	// begin inline asm
	{  cvt.rn.f16.f32 %rs42, %f73;}

	// end inline asm
	st.global.u16 	[%rd49+2], %rs42;
	add.s32 	%r133, %r133, 2;
$L__BB2_28:
	setp.eq.s32 	%p31, %r12, 0;
	@%p31 bra 	$L__BB2_30;
	cvt.u64.u32 	%rd50, %r133;
	add.s64 	%rd51, %rd50, %rd7;
	shl.b64 	%rd52, %rd51, 1;
	add.s64 	%rd53, %rd5, %rd52;
	ld.global.nc.u16 	%rs43, [%rd53];
	// begin inline asm
	{  cvt.f32.f16 %f76, %rs43;}

	// end inline asm
	add.s64 	%rd54, %rd50, %rd8;
	shl.b64 	%rd55, %rd54, 1;
	add.s64 	%rd56, %rd5, %rd55;
	ld.global.nc.u16 	%rs44, [%rd56];
	// begin inline asm
	{  cvt.f32.f16 %f77, %rs44;}

	// end inline asm
	sub.f32 	%f79, %f77, %f76;
	fma.rn.f32 	%f78, %f80, %f79, %f76;
	// begin inline asm
	{  cvt.rn.f16.f32 %rs45, %f78;}

	// end inline asm
	add.s64 	%rd57, %rd9, %rd50;
	shl.b64 	%rd58, %rd57, 1;
	add.s64 	%rd59, %rd1, %rd58;
	st.global.u16 	[%rd59], %rs45;
$L__BB2_30:
	add.s32 	%r127, %r127, 256;
	setp.lt.s32 	%p32, %r127, %r55;
	@%p32 bra 	$L__BB2_7;
$L__BB2_31:
	bar.sync 	0;
	add.s32 	%r123, %r123, %r7;
	setp.lt.s32 	%p33, %r123, %r53;
	@%p33 bra 	$L__BB2_2;
$L__BB2_32:
	ret;

}


// ===== COMPILED SASS (sm_100) =====

	.target	sm_100

	.elftype	@"ET_EXEC"


//--------------------- .note.nv.tkinfo           --------------------------
	.section	.note.nv.tkinfo,"",@"SHT_NOTE"
	.sectionflags	@"SHF_NOTE_NV_TKINFO"
	.tkinfo
        /*0018*/ 	.word	0x00000002
        /*0030*/ 	.string	""
        /*0030*/ 	.string	"ptxas"
        /*0030*/ 	.string	"Cuda compilation tools, release 13.0, V13.0.88"
        /*0030*/ 	.string	"Build cuda_13.0.r13.0/compiler.36424714_0"
        /*0030*/ 	.string	"-arch sm_100 -m 64 "



//--------------------- .note.nv.cuinfo           --------------------------
	.section	.note.nv.cuinfo,"",@"SHT_NOTE"
	.sectionflags	@"SHF_NOTE_NV_CUINFO"
        /*0018*/ 	.short	0x0002
        /*001a*/ 	.short	0x0064
        /*001c*/ 	.short	0x0082
	.zero		2


//--------------------- .nv.info                  --------------------------
	.section	.nv.info,"",@"SHT_CUDA_INFO"
	.align	4


	//----- nvinfo : EIATTR_REGCOUNT
	.align		4
        /*0000*/ 	.byte	0x04, 0x2f
        /*0002*/ 	.short	(.L_1 - .L_0)
	.align		4
.L_0:
        /*0004*/ 	.word	index@(_ZN9robocache7kernels10production31resample_bf16_persistent_kernelIfEEvPKT_PKfS7_PS3_iiii)
        /*0008*/ 	.word	0x00000030


	//----- nvinfo : EIATTR_FRAME_SIZE
	.align		4
.L_1:
        /*000c*/ 	.byte	0x04, 0x11
        /*000e*/ 	.short	(.L_3 - .L_2)
	.align		4
.L_2:
        /*0010*/ 	.word	index@($__internal_2_$__cuda_sm3x_div_rn_noftz_f32_slowpath)
        /*0014*/ 	.word	0x00000000


	//----- nvinfo : EIATTR_FRAME_SIZE
	.align		4
.L_3:
        /*0018*/ 	.byte	0x04, 0x11
        /*001a*/ 	.short	(.L_5 - .L_4)
	.align		4
.L_4:
        /*001c*/ 	.word	index@(_ZN9robocache7kernels10production31resample_bf16_persistent_kernelIfEEvPKT_PKfS7_PS3_iiii)
        /*0020*/ 	.word	0x00000000


	//----- nvinfo : EIATTR_REGCOUNT
	.align		4
.L_5:
        /*0024*/ 	.byte	0x04, 0x2f
        /*0026*/ 	.short	(.L_7 - .L_6)
	.align		4
.L_6:
        /*0028*/ 	.word	index@(_ZN9robocache7kernels10production31resample_bf16_persistent_kernelI13__nv_bfloat16EEvPKT_PKfS8_PS4_iiii)
        /*002c*/ 	.word	0x0000002f


	//----- nvinfo : EIATTR_FRAME_SIZE
	.align		4
.L_7:
        /*0030*/ 	.byte	0x04, 0x11
        /*0032*/ 	.short	(.L_9 - .L_8)
	.align		4
.L_8:
        /*0034*/ 	.word	index@($__internal_1_$__cuda_sm3x_div_rn_noftz_f32_slowpath)
        /*0038*/ 	.word	0x00000000


	//----- nvinfo : EIATTR_FRAME_SIZE
	.align		4
.L_9:
        /*003c*/ 	.byte	0x04, 0x11
        /*003e*/ 	.short	(.L_11 - .L_10)
	.align		4
.L_10:
        /*0040*/ 	.word	index@(_ZN9robocache7kernels10production31resample_bf16_persistent_kernelI13__nv_bfloat16EEvPKT_PKfS8_PS4_iiii)
        /*0044*/ 	.word	0x00000000


	//----- nvinfo : EIATTR_REGCOUNT
	.align		4
.L_11:
        /*0048*/ 	.byte	0x04, 0x2f
        /*004a*/ 	.short	(.L_13 - .L_12)
	.align		4
.L_12:
        /*004c*/ 	.word	index@(_ZN9robocache7kernels10production31resample_bf16_persistent_kernelI6__halfEEvPKT_PKfS8_PS4_iiii)
        /*0050*/ 	.word	0x0000002e


	//----- nvinfo : EIATTR_FRAME_SIZE
	.align		4
.L_13:
        /*0054*/ 	.byte	0x04, 0x11
        /*0056*/ 	.short	(.L_15 - .L_14)
	.align		4
.L_14:
        /*0058*/ 	.word	index@($__internal_0_$__cuda_sm3x_div_rn_noftz_f32_slowpath)
        /*005c*/ 	.word	0x00000000


	//----- nvinfo : EIATTR_FRAME_SIZE
	.align		4
.L_15:
        /*0060*/ 	.byte	0x04, 0x11
        /*0062*/ 	.short	(.L_17 - .L_16)
	.align		4
.L_16:
        /*0064*/ 	.word	index@(_ZN9robocache7kernels10production31resample_bf16_persistent_kernelI6__halfEEvPKT_PKfS8_PS4_iiii)
        /*0068*/ 	.word	0x00000000


	//----- nvinfo : EIATTR_MIN_STACK_SIZE
	.align		4
.L_17:
        /*006c*/ 	.byte	0x04, 0x12
        /*006e*/ 	.short	(.L_19 - .L_18)
	.align		4
.L_18:
        /*0070*/ 	.word	index@(_ZN9robocache7kernels10production31resample_bf16_persistent_kernelI6__halfEEvPKT_PKfS8_PS4_iiii)
        /*0074*/ 	.word	0x00000000


	//----- nvinfo : EIATTR_MIN_STACK_SIZE
	.align		4
.L_19:
        /*0078*/ 	.byte	0x04, 0x12
        /*007a*/ 	.short	(.L_21 - .L_20)
	.align		4
.L_20:
        /*007c*/ 	.word	index@(_ZN9robocache7kernels10production31resample_bf16_persistent_kernelI13__nv_bfloat16EEvPKT_PKfS8_PS4_iiii)
        /*0080*/ 	.word	0x00000000


	//----- nvinfo : EIATTR_MIN_STACK_SIZE
	.align		4
.L_21:
        /*0084*/ 	.byte	0x04, 0x12
        /*0086*/ 	.short	(.L_23 - .L_22)
	.align		4
.L_22:
        /*0088*/ 	.word	index@(_ZN9robocache7kernels10production31resample_bf16_persistent_kernelIfEEvPKT_PKfS7_PS3_iiii)
        /*008c*/ 	.word	0x00000000
.L_23:


//--------------------- .nv.compat                --------------------------
	.section	.nv.compat,"",@"SHT_CUDA_COMPAT_INFO"
	.align	4
        /*0000*/ 	.byte	0x02, 0x09, 0x00, 0x00, 0x02, 0x02, 0x01, 0x00, 0x02, 0x05, 0x05, 0x00, 0x03, 0x07, 0x01, 0x01
        /*0010*/ 	.byte	0x02, 0x03, 0x00, 0x00, 0x02, 0x06, 0x01, 0x00, 0x04, 0x0b, 0x08, 0x00, 0x01, 0x00, 0x00, 0x00
        /*0020*/ 	.byte	0x00, 0x00, 0x00, 0x00


//--------------------- .nv.info._ZN9robocache7kernels10production31resample_bf16_persistent_kernelI6__halfEEvPKT_PKfS8_PS4_iiii --------------------------
	.section	.nv.info._ZN9robocache7kernels10production31resample_bf16_persistent_kernelI6__halfEEvPKT_PKfS8_PS4_iiii,"",@"SHT_CUDA_INFO"
	.sectionflags	@""
	.align	4


	//----- nvinfo : EIATTR_CUDA_API_VERSION
	.align		4
        /*0000*/ 	.byte	0x04, 0x37
        /*0002*/ 	.short	(.L_25 - .L_24)
.L_24:
        /*0004*/ 	.word	0x00000082


	//----- nvinfo : EIATTR_KPARAM_INFO
	.align		4
.L_25:
        /*0008*/ 	.byte	0x04, 0x17
        /*000a*/ 	.short	(.L_27 - .L_26)
.L_26:
        /*000c*/ 	.word	0x00000000
        /*0010*/ 	.short	0x0007
        /*0012*/ 	.short	0x002c
        /*0014*/ 	.byte	0x00, 0xf0, 0x11, 0x00


	//----- nvinfo : EIATTR_KPARAM_INFO
	.align		4
.L_27:
        /*0018*/ 	.byte	0x04, 0x17
        /*001a*/ 	.short	(.L_29 - .L_28)
.L_28:
        /*001c*/ 	.word	0x00000000
        /*0020*/ 	.short	0x0006
        /*0022*/ 	.short	0x0028
        /*0024*/ 	.byte	0x00, 0xf0, 0x11, 0x00


	//----- nvinfo : EIATTR_KPARAM_INFO
	.align		4
.L_29:
        /*0028*/ 	.byte	0x04, 0x17
        /*002a*/ 	.short	(.L_31 - .L_30)
.L_30:
        /*002c*/ 	.word	0x00000000
        /*0030*/ 	.short	0x0005
        /*0032*/ 	.short	0x0024
        /*0034*/ 	.byte	0x00, 0xf0, 0x11, 0x00


	//----- nvinfo : EIATTR_KPARAM_INFO
	.align		4
.L_31:
        /*0038*/ 	.byte	0x04, 0x17
        /*003a*/ 	.short	(.L_33 - .L_32)
.L_32:
        /*003c*/ 	.word	0x00000000
        /*0040*/ 	.short	0x0004
        /*0042*/ 	.short	0x0020
        /*0044*/ 	.byte	0x00, 0xf0, 0x11, 0x00


	//----- nvinfo : EIATTR_KPARAM_INFO
	.align		4
.L_33:
        /*0048*/ 	.byte	0x04, 0x17
        /*004a*/ 	.short	(.L_35 - .L_34)
.L_34:
        /*004c*/ 	.word	0x00000000
        /*0050*/ 	.short	0x0003
        /*0052*/ 	.short	0x0018
        /*0054*/ 	.byte	0x00, 0xf5, 0x21, 0x00


	//----- nvinfo : EIATTR_KPARAM_INFO
	.align		4
.L_35:
        /*0058*/ 	.byte	0x04, 0x17
        /*005a*/ 	.short	(.L_37 - .L_36)
.L_36:
        /*005c*/ 	.word	0x00000000
        /*0060*/ 	.short	0x0002
        /*0062*/ 	.short	0x0010
        /*0064*/ 	.byte	0x00, 0xf5, 0x21, 0x00


	//----- nvinfo : EIATTR_KPARAM_INFO
	.align		4
.L_37:
        /*0068*/ 	.byte	0x04, 0x17
        /*006a*/ 	.short	(.L_39 - .L_38)
.L_38:
        /*006c*/ 	.word	0x00000000
        /*0070*/ 	.short	0x0001
        /*0072*/ 	.short	0x0008
        /*0074*/ 	.byte	0x00, 0xf5, 0x21, 0x00


	//----- nvinfo : EIATTR_KPARAM_INFO
	.align		4
.L_39:
        /*0078*/ 	.byte	0x04, 0x17
        /*007a*/ 	.short	(.L_41 - .L_40)
.L_40:
        /*007c*/ 	.word	0x00000000
        /*0080*/ 	.short	0x0000
        /*0082*/ 	.short	0x0000
        /*0084*/ 	.byte	0x00, 0xf5, 0x21, 0x00


	//----- nvinfo : EIATTR_SPARSE_MMA_MASK
	.align		4
.L_41:
        /*0088*/ 	.byte	0x03, 0x50
        /*008a*/ 	.short	0x0000


	//----- nvinfo : EIATTR_MAXREG_COUNT
	.align		4
        /*008c*/ 	.byte	0x03, 0x1b
        /*008e*/ 	.short	0x0040


	//----- nvinfo : EIATTR_NUM_BARRIERS
	.align		4
        /*0090*/ 	.byte	0x02, 0x4c
        /*0092*/ 	.byte	0x01
	.zero		1


	//----- nvinfo : EIATTR_MERCURY_ISA_VERSION
	.align		4
        /*0094*/ 	.byte	0x03, 0x5f
        /*0096*/ 	.short	0x0101


	//----- nvinfo : EIATTR_VRC_CTA_INIT_COUNT
	.align		4
        /*0098*/ 	.byte	0x02, 0x4a
	.zero		1
	.zero		1


	//----- nvinfo : EIATTR_EXIT_INSTR_OFFSETS
	.align		4
        /*009c*/ 	.byte	0x04, 0x1c
        /*009e*/ 	.short	(.L_43 - .L_42)


	//   ....[0]....
.L_42:
        /*00a0*/ 	.word	0x00000040


	//   ....[1]....
        /*00a4*/ 	.word	0x00001a40


	//----- nvinfo : EIATTR_MAX_THREADS
	.align		4
.L_43:
        /*00a8*/ 	.byte	0x04, 0x05
        /*00aa*/ 	.short	(.L_45 - .L_44)
.L_44:
        /*00ac*/ 	.word	0x00000100
        /*00b0*/ 	.word	0x00000001
        /*00b4*/ 	.word	0x00000001


	//----- nvinfo : EIATTR_CRS_STACK_SIZE
	.align		4
.L_45:
        /*00b8*/ 	.byte	0x04, 0x1e
        /*00ba*/ 	.short	(.L_47 - .L_46)
.L_46:
        /*00bc*/ 	.word	0x00000000


	//----- nvinfo : EIATTR_CBANK_PARAM_SIZE
	.align		4
.L_47:
        /*00c0*/ 	.byte	0x03, 0x19
        /*00c2*/ 	.short	0x0030


	//----- nvinfo : EIATTR_PARAM_CBANK
	.align		4
        /*00c4*/ 	.byte	0x04, 0x0a
        /*00c6*/ 	.short	(.L_49 - .L_48)
	.align		4
.L_48:
        /*00c8*/ 	.word	index@(.nv.constant0._ZN9robocache7kernels10production31resample_bf16_persistent_kernelI6__halfEEvPKT_PKfS8_PS4_iiii)
        /*00cc*/ 	.short	0x0380
        /*00ce*/ 	.short	0x0030


	//----- nvinfo : EIATTR_SW_WAR
	.align		4
.L_49:
        /*00d0*/ 	.byte	0x04, 0x36
        /*00d2*/ 	.short	(.L_51 - .L_50)
.L_50:
        /*00d4*/ 	.word	0x00000008
.L_51:


//--------------------- .nv.info._ZN9robocache7kernels10production31resample_bf16_persistent_kernelI13__nv_bfloat16EEvPKT_PKfS8_PS4_iiii --------------------------
	.section	.nv.info._ZN9robocache7kernels10production31resample_bf16_persistent_kernelI13__nv_bfloat16EEvPKT_PKfS8_PS4_iiii,"",@"SHT_CUDA_INFO"
	.sectionflags	@""
	.align	4


	//----- nvinfo : EIATTR_CUDA_API_VERSION
	.align		4
        /*0000*/ 	.byte	0x04, 0x37
        /*0002*/ 	.short	(.L_53 - .L_52)
.L_52:
        /*0004*/ 	.word	0x00000082


	//----- nvinfo : EIATTR_KPARAM_INFO
	.align		4
.L_53:
        /*0008*/ 	.byte	0x04, 0x17
        /*000a*/ 	.short	(.L_55 - .L_54)
.L_54:
        /*000c*/ 	.word	0x00000000
        /*0010*/ 	.short	0x0007
        /*0012*/ 	.short	0x002c
        /*0014*/ 	.byte	0x00, 0xf0, 0x11, 0x00


	//----- nvinfo : EIATTR_KPARAM_INFO
	.align		4
.L_55:
        /*0018*/ 	.byte	0x04, 0x17
        /*001a*/ 	.short	(.L_57 - .L_56)
.L_56:
        /*001c*/ 	.word	0x00000000
        /*0020*/ 	.short	0x0006
        /*0022*/ 	.short	0x0028
        /*0024*/ 	.byte	0x00, 0xf0, 0x11, 0x00


	//----- nvinfo : EIATTR_KPARAM_INFO
	.align		4
.L_57:
        /*0028*/ 	.byte	0x04, 0x17
        /*002a*/ 	.short	(.L_59 - .L_58)
.L_58:
        /*002c*/ 	.word	0x00000000
        /*0030*/ 	.short	0x0005
        /*0032*/ 	.short	0x0024
        /*0034*/ 	.byte	0x00, 0xf0, 0x11, 0x00


	//----- nvinfo : EIATTR_KPARAM_INFO
	.align		4
.L_59:
        /*0038*/ 	.byte	0x04, 0x17
        /*003a*/ 	.short	(.L_61 - .L_60)
.L_60:
        /*003c*/ 	.word	0x00000000
        /*0040*/ 	.short	0x0004
        /*0042*/ 	.short	0x0020
        /*0044*/ 	.byte	0x00, 0xf0, 0x11, 0x00


	//----- nvinfo : EIATTR_KPARAM_INFO
	.align		4
.L_61:
        /*0048*/ 	.byte	0x04, 0x17
        /*004a*/ 	.short	(.L_63 - .L_62)
.L_62:
        /*004c*/ 	.word	0x00000000
        /*0050*/ 	.short	0x0003
        /*0052*/ 	.short	0x0018
        /*0054*/ 	.byte	0x00, 0xf5, 0x21, 0x00


	//----- nvinfo : EIATTR_KPARAM_INFO
	.align		4
.L_63:
        /*0058*/ 	.byte	0x04, 0x17
        /*005a*/ 	.short	(.L_65 - .L_64)
.L_64:
        /*005c*/ 	.word	0x00000000
        /*0060*/ 	.short	0x0002
        /*0062*/ 	.short	0x0010
        /*0064*/ 	.byte	0x00, 0xf5, 0x21, 0x00


	//----- nvinfo : EIATTR_KPARAM_INFO
	.align		4
.L_65:
        /*0068*/ 	.byte	0x04, 0x17
        /*006a*/ 	.short	(.L_67 - .L_66)
.L_66:
        /*006c*/ 	.word	0x00000000
        /*0070*/ 	.short	0x0001
        /*0072*/ 	.short	0x0008
        /*0074*/ 	.byte	0x00, 0xf5, 0x21, 0x00


	//----- nvinfo : EIATTR_KPARAM_INFO
	.align		4
.L_67:
        /*0078*/ 	.byte	0x04, 0x17
        /*007a*/ 	.short	(.L_69 - .L_68)
.L_68:
        /*007c*/ 	.word	0x00000000
        /*0080*/ 	.short	0x0000
        /*0082*/ 	.short	0x0000
        /*0084*/ 	.byte	0x00, 0xf5, 0x21, 0x00


	//----- nvinfo : EIATTR_SPARSE_MMA_MASK
	.align		4
.L_69:
        /*0088*/ 	.byte	0x03, 0x50
        /*008a*/ 	.short	0x0000


	//----- nvinfo : EIATTR_MAXREG_COUNT
	.align		4
        /*008c*/ 	.byte	0x03, 0x1b
        /*008e*/ 	.short	0x0040


	//----- nvinfo : EIATTR_NUM_BARRIERS
	.align		4
        /*0090*/ 	.byte	0x02, 0x4c
        /*0092*/ 	.byte	0x01
	.zero		1


	//----- nvinfo : EIATTR_MERCURY_ISA_VERSION
	.align		4
        /*0094*/ 	.byte	0x03, 0x5f
        /*0096*/ 	.short	0x0101


	//----- nvinfo : EIATTR_VRC_CTA_INIT_COUNT
	.align		4
        /*0098*/ 	.byte	0x02, 0x4a
	.zero		1
	.zero		1


	//----- nvinfo : EIATTR_EXIT_INSTR_OFFSETS
	.align		4
        /*009c*/ 	.byte	0x04, 0x1c
        /*009e*/ 	.short	(.L_71 - .L_70)


	//   ....[0]....
.L_70:
        /*00a0*/ 	.word	0x00000040


	//   ....[1]....
        /*00a4*/ 	.word	0x00001a40


	//----- nvinfo : EIATTR_MAX_THREADS
	.align		4
.L_71:
        /*00a8*/ 	.byte	0x04, 0x05
        /*00aa*/ 	.short	(.L_73 - .L_72)
.L_72:
        /*00ac*/ 	.word	0x00000100
        /*00b0*/ 	.word	0x00000001
        /*00b4*/ 	.word	0x00000001


	//----- nvinfo : EIATTR_CRS_STACK_SIZE
	.align		4
.L_73:
        /*00b8*/ 	.byte	0x04, 0x1e
        /*00ba*/ 	.short	(.L_75 - .L_74)
.L_74:
        /*00bc*/ 	.word	0x00000000


	//----- nvinfo : EIATTR_CBANK_PARAM_SIZE
	.align		4
.L_75:
        /*00c0*/ 	.byte	0x03, 0x19
        /*00c2*/ 	.short	0x0030


	//----- nvinfo : EIATTR_PARAM_CBANK
	.align		4
        /*00c4*/ 	.byte	0x04, 0x0a
        /*00c6*/ 	.short	(.L_77 - .L_76)
	.align		4
.L_76:
        /*00c8*/ 	.word	index@(.nv.constant0._ZN9robocache7kernels10production31resample_bf16_persistent_kernelI13__nv_bfloat16EEvPKT_PKfS8_PS4_iiii)
        /*00cc*/ 	.short	0x0380
        /*00ce*/ 	.short	0x0030


	//----- nvinfo : EIATTR_SW_WAR
	.align		4
.L_77:
        /*00d0*/ 	.byte	0x04, 0x36
        /*00d2*/ 	.short	(.L_79 - .L_78)
.L_78:
        /*00d4*/ 	.word	0x00000008
.L_79:


//--------------------- .nv.info._ZN9robocache7kernels10production31resample_bf16_persistent_kernelIfEEvPKT_PKfS7_PS3_iiii --------------------------
	.section	.nv.info._ZN9robocache7kernels10production31resample_bf16_persistent_kernelIfEEvPKT_PKfS7_PS3_iiii,"",@"SHT_CUDA_INFO"
	.sectionflags	@""
	.align	4


	//----- nvinfo : EIATTR_CUDA_API_VERSION
	.align		4
        /*0000*/ 	.byte	0x04, 0x37
        /*0002*/ 	.short	(.L_81 - .L_80)
.L_80:
        /*0004*/ 	.word	0x00000082


	//----- nvinfo : EIATTR_KPARAM_INFO
	.align		4
.L_81:
        /*0008*/ 	.byte	0x04, 0x17
        /*000a*/ 	.short	(.L_83 - .L_82)
.L_82:
        /*000c*/ 	.word	0x00000000
        /*0010*/ 	.short	0x0007
        /*0012*/ 	.short	0x002c
        /*0014*/ 	.byte	0x00, 0xf0, 0x11, 0x00


	//----- nvinfo : EIATTR_KPARAM_INFO
	.align		4
.L_83:
        /*0018*/ 	.byte	0x04, 0x17
        /*001a*/ 	.short	(.L_85 - .L_84)
.L_84:
        /*001c*/ 	.word	0x00000000
        /*0020*/ 	.short	0x0006
        /*0022*/ 	.short	0x0028
        /*0024*/ 	.byte	0x00, 0xf0, 0x11, 0x00


	//----- nvinfo : EIATTR_KPARAM_INFO
	.align		4
.L_85:
        /*0028*/ 	.byte	0x04, 0x17
        /*002a*/ 	.short	(.L_87 - .L_86)
.L_86:
        /*002c*/ 	.word	0x00000000
        /*0030*/ 	.short	0x0005
        /*0032*/ 	.short	0x0024
        /*0034*/ 	.byte	0x00, 0xf0, 0x11, 0x00


	//----- nvinfo : EIATTR_KPARAM_INFO
	.align		4
.L_87:
        /*0038*/ 	.byte	0x04, 0x17
        /*003a*/ 	.short	(.L_89 - .L_88)
.L_88:
        /*003c*/ 	.word	0x00000000
        /*0040*/ 	.short	0x0004
        /*0042*/ 	.short	0x0020
        /*0044*/ 	.byte	0x00, 0xf0, 0x11, 0x00


	//----- nvinfo : EIATTR_KPARAM_INFO
	.align		4
.L_89:
        /*0048*/ 	.byte	0x04, 0x17
        /*004a*/ 	.short	(.L_91 - .L_90)
.L_90:
        /*004c*/ 	.word	0x00000000
        /*0050*/ 	.short	0x0003
        /*0052*/ 	.short	0x0018
        /*0054*/ 	.byte	0x00, 0xf5, 0x21, 0x00


	//----- nvinfo : EIATTR_KPARAM_INFO
	.align		4
.L_91:
        /*0058*/ 	.byte	0x04, 0x17
        /*005a*/ 	.short	(.L_93 - .L_92)
.L_92:
        /*005c*/ 	.word	0x00000000
        /*0060*/ 	.short	0x0002
        /*0062*/ 	.short	0x0010
        /*0064*/ 	.byte	0x00, 0xf5, 0x21, 0x00


	//----- nvinfo : EIATTR_KPARAM_INFO
	.align		4
.L_93:
        /*0068*/ 	.byte	0x04, 0x17
        /*006a*/ 	.short	(.L_95 - .L_94)
.L_94:
        /*006c*/ 	.word	0x00000000
        /*0070*/ 	.short	0x0001
        /*0072*/ 	.short	0x0008
        /*0074*/ 	.byte	0x00, 0xf5, 0x21, 0x00


	//----- nvinfo : EIATTR_KPARAM_INFO
	.align		4
.L_95:
        /*0078*/ 	.byte	0x04, 0x17
        /*007a*/ 	.short	(.L_97 - .L_96)
.L_96:
        /*007c*/ 	.word	0x00000000
        /*0080*/ 	.short	0x0000
        /*0082*/ 	.short	0x0000
        /*0084*/ 	.byte	0x00, 0xf5, 0x21, 0x00


	//----- nvinfo : EIATTR_SPARSE_MMA_MASK
	.align		4
.L_97:
        /*0088*/ 	.byte	0x03, 0x50
        /*008a*/ 	.short	0x0000


	//----- nvinfo : EIATTR_MAXREG_COUNT
	.align		4
        /*008c*/ 	.byte	0x03, 0x1b
        /*008e*/ 	.short	0x0040


	//----- nvinfo : EIATTR_NUM_BARRIERS
	.align		4
        /*0090*/ 	.byte	0x02, 0x4c
        /*0092*/ 	.byte	0x01
	.zero		1


	//----- nvinfo : EIATTR_MERCURY_ISA_VERSION
	.align		4
        /*0094*/ 	.byte	0x03, 0x5f
        /*0096*/ 	.short	0x0101


	//----- nvinfo : EIATTR_VRC_CTA_INIT_COUNT
	.align		4
        /*0098*/ 	.byte	0x02, 0x4a
	.zero		1
	.zero		1


	//----- nvinfo : EIATTR_EXIT_INSTR_OFFSETS
	.align		4
        /*009c*/ 	.byte	0x04, 0x1c
        /*009e*/ 	.short	(.L_99 - .L_98)


	//   ....[0]....
.L_98:
        /*00a0*/ 	.word	0x00000040


	//   ....[1]....
        /*00a4*/ 	.word	0x00001770


	//----- nvinfo : EIATTR_MAX_THREADS
	.align		4
.L_99:
        /*00a8*/ 	.byte	0x04, 0x05
        /*00aa*/ 	.short	(.L_101 - .L_100)
.L_100:
        /*00ac*/ 	.word	0x00000100
        /*00b0*/ 	.word	0x00000001
        /*00b4*/ 	.word	0x00000001


	//----- nvinfo : EIATTR_CRS_STACK_SIZE
	.align		4
.L_101:
        /*00b8*/ 	.byte	0x04, 0x1e
        /*00ba*/ 	.short	(.L_103 - .L_102)
.L_102:
        /*00bc*/ 	.word	0x00000000


	//----- nvinfo : EIATTR_CBANK_PARAM_SIZE
	.align		4
.L_103:
        /*00c0*/ 	.byte	0x03, 0x19
        /*00c2*/ 	.short	0x0030


	//----- nvinfo : EIATTR_PARAM_CBANK
	.align		4
        /*00c4*/ 	.byte	0x04, 0x0a
        /*00c6*/ 	.short	(.L_105 - .L_104)
	.align		4
.L_104:
        /*00c8*/ 	.word	index@(.nv.constant0._ZN9robocache7kernels10production31resample_bf16_persistent_kernelIfEEvPKT_PKfS7_PS3_iiii)
        /*00cc*/ 	.short	0x0380
        /*00ce*/ 	.short	0x0030


	//----- nvinfo : EIATTR_SW_WAR
	.align		4
.L_105:
        /*00d0*/ 	.byte	0x04, 0x36
        /*00d2*/ 	.short	(.L_107 - .L_106)
.L_106:
        /*00d4*/ 	.word	0x00000008
.L_107:


//--------------------- .nv.callgraph             --------------------------
	.section	.nv.callgraph,"",@"SHT_CUDA_CALLGRAPH"
	.align	4
	.sectionentsize	8
	.align		4
        /*0000*/ 	.word	0x00000000
	.align		4
        /*0004*/ 	.word	0xffffffff
	.align		4
        /*0008*/ 	.word	0x00000000
	.align		4
        /*000c*/ 	.word	0xfffffffe
	.align		4
        /*0010*/ 	.word	0x00000000
	.align		4
        /*0014*/ 	.word	0xfffffffd
	.align		4
        /*0018*/ 	.word	0x00000000
	.align		4
        /*001c*/ 	.word	0xfffffffc


//--------------------- .text._ZN9robocache7kernels10production31resample_bf16_persistent_kernelI6__halfEEvPKT_PKfS8_PS4_iiii --------------------------
	.section	.text._ZN9robocache7kernels10production31resample_bf16_persistent_kernelI6__halfEEvPKT_PKfS8_PS4_iiii,"ax",@progbits
	.align	128
        .global         _ZN9robocache7kernels10production31resample_bf16_persistent_kernelI6__halfEEvPKT_PKfS8_PS4_iiii
        .type           _ZN9robocache7kernels10production31resample_bf16_persistent_kernelI6__halfEEvPKT_PKfS8_PS4_iiii,@function
        .size           _ZN9robocache7kernels10production31resample_bf16_persistent_kernelI6__halfEEvPKT_PKfS8_PS4_iiii,(.L_x_99 - _ZN9robocache7kernels10production31resample_bf16_persistent_kernelI6__halfEEvPKT_PKfS8_PS4_iiii)
        .other          _ZN9robocache7kernels10production31resample_bf16_persistent_kernelI6__halfEEvPKT_PKfS8_PS4_iiii,@"STO_CUDA_ENTRY STV_DEFAULT"
_ZN9robocache7kernels10production31resample_bf16_persistent_kernelI6__halfEEvPKT_PKfS8_PS4_iiii:
.text._ZN9robocache7kernels10production31resample_bf16_persistent_kernelI6__halfEEvPKT_PKfS8_PS4_iiii:
[----:B------:R-:W-:Y:S08]  /*0000*/  LDC R1, c[0x0][0x37c] ;  /* 0x0000df00ff017b82 */ /* 0x000ff00000000800 */
[----:B------:R-:W0:Y:S08]  /*0010*/  S2UR UR5, SR_CTAID.X ;  /* 0x00000000000579c3 */ /* 0x000e300000002500 */
[----:B------:R-:W0:Y:S02]  /*0020*/  LDC R0, c[0x0][0x3a0] ;  /* 0x0000e800ff007b82 */ /* 0x000e240000000800 */
[----:B0-----:R-:W-:-:S13]  /*0030*/  ISETP.LE.AND P0, PT, R0, UR5, PT ;  /* 0x0000000500007c0c */ /* 0x001fda000bf03270 */
[----:B------:R-:W-:Y:S05]  /*0040*/  @P0 EXIT ;  /* 0x000000000000094d */ /* 0x000fea0003800000 */
[----:B------:R-:W0:Y:S01]  /*0050*/  S2R R3, SR_TID.X ;  /* 0x0000000000037919 */ /* 0x000e220000002100 */
[----:B------:R-:W1:Y:S01]  /*0060*/  LDC.64 R4, c[0x0][0x3a8] ;  /* 0x0000ea00ff047b82 */ /* 0x000e620000000a00 */
[----:B------:R-:W-:Y:S01]  /*0070*/  UMOV UR4, 0x400 ;  /* 0x0000040000047882 */ /* 0x000fe20000000000 */
[----:B------:R-:W2:Y:S01]  /*0080*/  LDCU UR7, c[0x0][0x370] ;  /* 0x00006e00ff0777ac */ /* 0x000ea20008000800 */
[----:B------:R-:W3:Y:S05]  /*0090*/  LDCU.64 UR8, c[0x0][0x358] ;  /* 0x00006b00ff0877ac */ /* 0x000eea0008000a00 */
[----:B------:R-:W4:Y:S08]  /*00a0*/  S2UR UR6, SR_CgaCtaId ;  /* 0x00000000000679c3 */ /* 0x000f300000008800 */
[----:B------:R-:W5:Y:S01]  /*00b0*/  LDC R8, c[0x0][0x3a4] ;  /* 0x0000e900ff087b82 */ /* 0x000f620000000800 */
[----:B-1----:R-:W-:-:S02]  /*00c0*/  ISETP.GE.AND P1, PT, R5, 0x1, PT ;  /* 0x000000010500780c */ /* 0x002fc40003f26270 */
[C---:B------:R-:W-:Y:S02]  /*00d0*/  LOP3.LUT R0, R5.reuse, 0x7, RZ, 0xc0, !PT ;  /* 0x0000000705007812 */ /* 0x040fe400078ec0ff */
[----:B------:R-:W-:Y:S02]  /*00e0*/  LOP3.LUT R2, R5, 0x3, RZ, 0xc0, !PT ;  /* 0x0000000305027812 */ /* 0x000fe400078ec0ff */
[----:B0-----:R-:W-:Y:S01]  /*00f0*/  ISETP.GE.OR P1, PT, R3, R4, !P1 ;  /* 0x000000040300720c */ /* 0x001fe20004f26670 */
[----:B----4-:R-:W-:Y:S01]  /*0100*/  ULEA UR6, UR6, UR4, 0x18 ;  /* 0x0000000406067291 */ /* 0x010fe2000f8ec0ff */
[----:B------:R-:W-:Y:S01]  /*0110*/  LOP3.LUT R4, R5, 0x7ffffff8, RZ, 0xc0, !PT ;  /* 0x7ffffff805047812 */ /* 0x000fe200078ec0ff */
[----:B------:R-:W-:Y:S01]  /*0120*/  VIADD R9, R0, 0xffffffff ;  /* 0xffffffff00097836 */ /* 0x000fe20000000000 */
[C---:B-----5:R-:W-:Y:S01]  /*0130*/  VIMNMX R6, PT, PT, R8.reuse, 0x200, PT ;  /* 0x0000020008067848 */ /* 0x060fe20003fe0100 */
[C---:B------:R-:W-:Y:S02]  /*0140*/  IMAD R5, R8.reuse, R5, RZ ;  /* 0x0000000508057224 */ /* 0x040fe400078e02ff */
[----:B------:R-:W-:Y:S01]  /*0150*/  VIADD R7, R8, 0xffffffff ;  /* 0xffffffff08077836 */ /* 0x000fe20000000000 */
[----:B------:R-:W-:Y:S01]  /*0160*/  LEA R8, R3, UR6, 0x2 ;  /* 0x0000000603087c11 */ /* 0x000fe2000f8e10ff */
[----:B--23--:R-:W-:-:S07]  /*0170*/  VIADD R10, R6, 0xffffffff ;  /* 0xffffffff060a7836 */ /* 0x00cfce0000000000 */
.L_x_20:
[----:B0-----:R-:W0:Y:S01]  /*0180*/  LDC R12, c[0x0][0x3a4] ;  /* 0x0000e900ff0c7b82 */ /* 0x001e220000000800 */
[----:B------:R-:W-:Y:S01]  /*0190*/  BSSY.RECONVERGENT B0, `(.L_x_0) ;  /* 0x0000036000007945 */ /* 0x000fe20003800200 */
[----:B0-----:R-:W-:-:S13]  /*01a0*/  ISETP.GE.AND P0, PT, R3, R12, PT ;  /* 0x0000000c0300720c */ /* 0x001fda0003f06270 */
[----:B-12---:R-:W-:Y:S05]  /*01b0*/  @P0 BRA `(.L_x_1) ;  /* 0x0000000000cc0947 */ /* 0x006fea0003800000 */
[--C-:B------:R-:W-:Y:S01]  /*01c0*/  IMAD.IADD R11, R6, 0x1, -R3.reuse ;  /* 0x00000001060b7824 */ /* 0x100fe200078e0a03 */
[----:B------:R-:W-:Y:S01]  /*01d0*/  BSSY.RECONVERGENT B1, `(.L_x_2) ;  /* 0x000001e000017945 */ /* 0x000fe20003800200 */
[--C-:B------:R-:W-:Y:S01]  /*01e0*/  IMAD R23, R12, UR5, R3.reuse ;  /* 0x000000050c177c24 */ /* 0x100fe2000f8e0203 */
[----:B------:R-:W-:Y:S01]  /*01f0*/  PLOP3.LUT P0, PT, PT, PT, PT, 0x80, 0x8 ;  /* 0x000000000008781c */ /* 0x000fe20003f0f070 */
[----:B------:R-:W-:Y:S01]  /*0200*/  IMAD.MOV.U32 R25, RZ, RZ, R3 ;  /* 0x000000ffff197224 */ /* 0x000fe200078e0003 */
[----:B------:R-:W-:Y:S01]  /*0210*/  ISETP.GT.AND P2, PT, R11, 0x300, PT ;  /* 0x000003000b00780c */ /* 0x000fe20003f44270 */
[----:B------:R-:W-:-:S12]  /*0220*/  IMAD.MOV.U32 R11, RZ, RZ, R8 ;  /* 0x000000ffff0b7224 */ /* 0x000fd800078e0008 */
[----:B------:R-:W-:Y:S05]  /*0230*/  @!P2 BRA `(.L_x_3) ;  /* 0x00000000005ca947 */ /* 0x000fea0003800000 */
[----:B------:R-:W0:Y:S01]  /*0240*/  LDC.64 R12, c[0x0][0x388] ;  /* 0x0000e200ff0c7b82 */ /* 0x000e220000000a00 */
[----:B------:R-:W-:Y:S01]  /*0250*/  PLOP3.LUT P0, PT, PT, PT, PT, 0x8, 0x80 ;  /* 0x000000000080781c */ /* 0x000fe20003f0e170 */
[----:B------:R-:W-:-:S12]  /*0260*/  VIADD R22, R6, 0xfffffd00 ;  /* 0xfffffd0006167836 */ /* 0x000fd80000000000 */
.L_x_4:
[C---:B------:R-:W-:Y:S02]  /*0270*/  VIADD R19, R23.reuse, 0x100 ;  /* 0x0000010017137836 */ /* 0x040fe40000000000 */
[C---:B------:R-:W-:Y:S02]  /*0280*/  VIADD R17, R23.reuse, 0x200 ;  /* 0x0000020017117836 */ /* 0x040fe40000000000 */
[C---:B------:R-:W-:Y:S02]  /*0290*/  VIADD R15, R23.reuse, 0x300 ;  /* 0x00000300170f7836 */ /* 0x040fe40000000000 */
[----:B0-----:R-:W-:-:S04]  /*02a0*/  IMAD.WIDE R20, R23, 0x4, R12 ;  /* 0x0000000417147825 */ /* 0x001fc800078e020c */
[--C-:B------:R-:W-:Y:S02]  /*02b0*/  IMAD.WIDE R18, R19, 0x4, R12.reuse ;  /* 0x0000000413127825 */ /* 0x100fe400078e020c */
[----:B------:R-:W2:Y:S02]  /*02c0*/  LDG.E.CONSTANT R20, desc[UR8][R20.64] ;  /* 0x0000000814147981 */ /* 0x000ea4000c1e9900 */
[--C-:B------:R-:W-:Y:S02]  /*02d0*/  IMAD.WIDE R16, R17, 0x4, R12.reuse ;  /* 0x0000000411107825 */ /* 0x100fe400078e020c */
[----:B------:R-:W3:Y:S02]  /*02e0*/  LDG.E.CONSTANT R18, desc[UR8][R18.64] ;  /* 0x0000000812127981 */ /* 0x000ee4000c1e9900 */
[----:B------:R-:W-:Y:S02]  /*02f0*/  IMAD.WIDE R14, R15, 0x4, R12 ;  /* 0x000000040f0e7825 */ /* 0x000fe400078e020c */
[----:B------:R-:W4:Y:S04]  /*0300*/  LDG.E.CONSTANT R16, desc[UR8][R16.64] ;  /* 0x0000000810107981 */ /* 0x000f28000c1e9900 */
[----:B------:R-:W5:Y:S01]  /*0310*/  LDG.E.CONSTANT R14, desc[UR8][R14.64] ;  /* 0x000000080e0e7981 */ /* 0x000f62000c1e9900 */
[----:B------:R-:W-:-:S05]  /*0320*/  VIADD R25, R25, 0x400 ;  /* 0x0000040019197836 */ /* 0x000fca0000000000 */
[----:B------:R-:W-:Y:S01]  /*0330*/  ISETP.GE.AND P2, PT, R25, R22, PT ;  /* 0x000000161900720c */ /* 0x000fe20003f46270 */
[----:B------:R-:W-:Y:S01]  /*0340*/  VIADD R23, R23, 0x400 ;  /* 0x0000040017177836 */ /* 0x000fe20000000000 */
[----:B--2---:R-:W-:Y:S04]  /*0350*/  STS [R11], R20 ;  /* 0x000000140b007388 */ /* 0x004fe80000000800 */
[----:B---3--:R-:W-:Y:S04]  /*0360*/  STS [R11+0x400], R18 ;  /* 0x000400120b007388 */ /* 0x008fe80000000800 */
[----:B----4-:R-:W-:Y:S04]  /*0370*/  STS [R11+0x800], R16 ;  /* 0x000800100b007388 */ /* 0x010fe80000000800 */
[----:B-----5:R0:W-:Y:S02]  /*0380*/  STS [R11+0xc00], R14 ;  /* 0x000c000e0b007388 */ /* 0x0201e40000000800 */
[----:B0-----:R-:W-:Y:S01]  /*0390*/  VIADD R11, R11, 0x1000 ;  /* 0x000010000b0b7836 */ /* 0x001fe20000000000 */
[----:B------:R-:W-:Y:S06]  /*03a0*/  @!P2 BRA `(.L_x_4) ;  /* 0xfffffffc00b0a947 */ /* 0x000fec000383ffff */
.L_x_3:
[----:B------:R-:W-:Y:S05]  /*03b0*/  BSYNC.RECONVERGENT B1 ;  /* 0x0000000000017941 */ /* 0x000fea0003800200 */
.L_x_2:
[----:B------:R-:W-:-:S05]  /*03c0*/  IMAD.IADD R12, R6, 0x1, -R25 ;  /* 0x00000001060c7824 */ /* 0x000fca00078e0a19 */
[----:B------:R-:W-:-:S13]  /*03d0*/  ISETP.GT.AND P2, PT, R12, 0x100, PT ;  /* 0x000001000c00780c */ /* 0x000fda0003f44270 */
[----:B------:R-:W-:Y:S01]  /*03e0*/  @P2 VIADD R25, R25, 0x200 ;  /* 0x0000020019192836 */ /* 0x000fe20000000000 */
[----:B------:R-:W-:Y:S01]  /*03f0*/  @P2 PLOP3.LUT P0, PT, PT, PT, PT, 0x8, 0x80 ;  /* 0x000000000080281c */ /* 0x000fe20003f0e170 */
[----:B------:R-:W0:Y:S01]  /*0400*/  @P2 LDC.64 R16, c[0x0][0x388] ;  /* 0x0000e200ff102b82 */ /* 0x000e220000000a00 */
[----:B------:R-:W-:Y:S02]  /*0410*/  @P2 VIADD R19, R23, 0x100 ;  /* 0x0000010017132836 */ /* 0x000fe40000000000 */
[----:B------:R-:W-:-:S13]  /*0420*/  ISETP.LT.OR P0, PT, R25, R6, P0 ;  /* 0x000000061900720c */ /* 0x000fda0000701670 */
[----:B------:R-:W1:Y:S01]  /*0430*/  @P0 LDC.64 R12, c[0x0][0x388] ;  /* 0x0000e200ff0c0b82 */ /* 0x000e620000000a00 */
[----:B0-----:R-:W-:-:S04]  /*0440*/  @P2 IMAD.WIDE R14, R23, 0x4, R16 ;  /* 0x00000004170e2825 */ /* 0x001fc800078e0210 */
[----:B------:R-:W-:Y:S02]  /*0450*/  @P2 IMAD.WIDE R16, R19, 0x4, R16 ;  /* 0x0000000413102825 */ /* 0x000fe400078e0210 */
[----:B------:R-:W2:Y:S02]  /*0460*/  @P2 LDG.E.CONSTANT R14, desc[UR8][R14.64] ;  /* 0x000000080e0e2981 */ /* 0x000ea4000c1e9900 */
[----:B------:R-:W-:Y:S02]  /*0470*/  @P2 VIADD R23, R23, 0x200 ;  /* 0x0000020017172836 */ /* 0x000fe40000000000 */
[----:B------:R-:W3:Y:S02]  /*0480*/  @P2 LDG.E.CONSTANT R16, desc[UR8][R16.64] ;  /* 0x0000000810102981 */ /* 0x000ee4000c1e9900 */
[----:B-1----:R-:W-:-:S06]  /*0490*/  @P0 IMAD.WIDE R12, R23, 0x4, R12 ;  /* 0x00000004170c0825 */ /* 0x002fcc00078e020c */
[----:B------:R-:W4:Y:S04]  /*04a0*/  @P0 LDG.E.CONSTANT R12, desc[UR8][R12.64] ;  /* 0x000000080c0c0981 */ /* 0x000f28000c1e9900 */
[----:B--2---:R-:W-:Y:S04]  /*04b0*/  @P2 STS [R11], R14 ;  /* 0x0000000e0b002388 */ /* 0x004fe80000000800 */
[----:B---3--:R0:W-:Y:S02]  /*04c0*/  @P2 STS [R11+0x400], R16 ;  /* 0x000400100b002388 */ /* 0x0081e40000000800 */
[----:B0-----:R-:W-:-:S05]  /*04d0*/  @P2 VIADD R11, R11, 0x800 ;  /* 0x000008000b0b2836 */ /* 0x001fca0000000000 */
[----:B----4-:R0:W-:Y:S02]  /*04e0*/  @P0 STS [R11], R12 ;  /* 0x0000000c0b000388 */ /* 0x0101e40000000800 */
.L_x_1:
[----:B------:R-:W-:Y:S05]  /*04f0*/  BSYNC.RECONVERGENT B0 ;  /* 0x0000000000007941 */ /* 0x000fea0003800200 */
.L_x_0:
[----:B------:R-:W-:Y:S06]  /*0500*/  BAR.SYNC.DEFER_BLOCKING 0x0 ;  /* 0x0000000000007b1d */ /* 0x000fec0000010000 */
[----:B------:R-:W-:Y:S04]  /*0510*/  BSSY.RECONVERGENT B0, `(.L_x_5) ;  /* 0x000014d000007945 */ /* 0x000fe80003800200 */
[----:B------:R-:W-:Y:S05]  /*0520*/  @P1 BRA `(.L_x_6) ;  /* 0x00000014002c1947 */ /* 0x000fea0003800000 */
[----:B0-----:R-:W0:Y:S01]  /*0530*/  LDC R11, c[0x0][0x3a8] ;  /* 0x0000ea00ff0b7b82 */ /* 0x001e220000000800 */
[----:B------:R-:W1:Y:S01]  /*0540*/  LDCU UR4, c[0x0][0x3ac] ;  /* 0x00007580ff0477ac */ /* 0x000e620008000800 */
[----:B------:R-:W-:Y:S02]  /*0550*/  IMAD R13, R5, UR5, RZ ;  /* 0x00000005050d7c24 */ /* 0x000fe4000f8e02ff */
[----:B------:R-:W-:-:S04]  /*0560*/  IMAD.MOV.U32 R14, RZ, RZ, R3 ;  /* 0x000000ffff0e7224 */ /* 0x000fc800078e0003 */
[----:B------:R-:W2:Y:S01]  /*0570*/  LDC.64 R18, c[0x0][0x380] ;  /* 0x0000e000ff127b82 */ /* 0x000ea20000000a00 */
[----:B0-----:R-:W-:-:S04]  /*0580*/  IMAD R11, R11, UR5, RZ ;  /* 0x000000050b0b7c24 */ /* 0x001fc8000f8e02ff */
[----:B-1----:R-:W-:Y:S02]  /*0590*/  IMAD R12, R11, UR4, RZ ;  /* 0x000000040b0c7c24 */ /* 0x002fe4000f8e02ff */
[----:B--2---:R-:W-:-:S03]  /*05a0*/  IMAD.WIDE R18, R13, 0x2, R18 ;  /* 0x000000020d127825 */ /* 0x004fc600078e0212 */
[----:B------:R-:W-:-:S07]  /*05b0*/  SHF.R.S32.HI R13, RZ, 0x1f, R12 ;  /* 0x0000001fff0d7819 */ /* 0x000fce000001140c */
.L_x_19:
[----:B0-----:R-:W0:Y:S01]  /*05c0*/  LDC.64 R16, c[0x0][0x390] ;  /* 0x0000e400ff107b82 */ /* 0x001e220000000a00 */
[----:B--2---:R-:W-:Y:S01]  /*05d0*/  IMAD.IADD R15, R11, 0x1, R14 ;  /* 0x000000010b0f7824 */ /* 0x004fe200078e020e */
[----:B-1----:R-:W1:Y:S03]  /*05e0*/  LDCU UR4, c[0x0][0x3a4] ;  /* 0x00007480ff0477ac */ /* 0x002e660008000800 */
[----:B0-----:R-:W-:-:S06]  /*05f0*/  IMAD.WIDE R16, R15, 0x4, R16 ;  /* 0x000000040f107825 */ /* 0x001fcc00078e0210 */
[----:B------:R0:W5:Y:S01]  /*0600*/  LDG.E.CONSTANT R16, desc[UR8][R16.64] ;  /* 0x0000000810107981 */ /* 0x000162000c1e9900 */
[----:B-1----:R-:W-:Y:S01]  /*0610*/  UISETP.GE.AND UP0, UPT, UR4, 0x3, UPT ;  /* 0x000000030400788c */ /* 0x002fe2000bf06270 */
[----:B------:R-:W-:-:S08]  /*0620*/  IMAD.MOV.U32 R20, RZ, RZ, RZ ;  /* 0x000000ffff147224 */ /* 0x000fd000078e00ff */
[----:B0-----:R-:W-:Y:S05]  /*0630*/  BRA.U !UP0, `(.L_x_7) ;  /* 0x0000000508507547 */ /* 0x001fea000b800000 */
[----:B------:R-:W-:Y:S01]  /*0640*/  BSSY.RECONVERGENT B1, `(.L_x_7) ;  /* 0x0000053000017945 */ /* 0x000fe20003800200 */
[----:B------:R-:W-:Y:S02]  /*0650*/  IMAD.MOV.U32 R20, RZ, RZ, RZ ;  /* 0x000000ffff147224 */ /* 0x000fe400078e00ff */
[----:B------:R-:W-:-:S07]  /*0660*/  IMAD.MOV.U32 R15, RZ, RZ, R10 ;  /* 0x000000ffff0f7224 */ /* 0x000fce00078e000a */
.L_x_9:
[----:B------:R-:W-:-:S05]  /*0670*/  IMAD.IADD R17, R15, 0x1, R20 ;  /* 0x000000010f117824 */ /* 0x000fca00078e0214 */
[----:B------:R-:W-:-:S04]  /*0680*/  SHF.R.S32.HI R17, RZ, 0x1, R17 ;  /* 0x00000001ff117819 */ /* 0x000fc80000011411 */
[----:B------:R-:W-:-:S06]  /*0690*/  LEA R21, R17, UR6, 0x2 ;  /* 0x0000000611157c11 */ /* 0x000fcc000f8e10ff */
[----:B------:R-:W0:Y:S02]  /*06a0*/  LDS R21, [R21] ;  /* 0x0000000015157984 */ /* 0x000e240000000800 */
[----:B0----5:R-:W-:-:S04]  /*06b0*/  FSETP.GTU.AND P0, PT, R21, R16, PT ;  /* 0x000000101500720b */ /* 0x021fc80003f0c000 */
[----:B------:R-:W-:Y:S02]  /*06c0*/  SEL R22, R15, R17, !P0 ;  /* 0x000000110f167207 */ /* 0x000fe40004000000 */
[----:B------:R-:W-:-:S03]  /*06d0*/  SEL R20, R17, R20, !P0 ;  /* 0x0000001411147207 */ /* 0x000fc60004000000 */
[----:B------:R-:W-:-:S05]  /*06e0*/  VIADD R15, R22, 0xffffffff ;  /* 0xffffffff160f7836 */ /* 0x000fca0000000000 */
[----:B------:R-:W-:-:S13]  /*06f0*/  ISETP.GE.AND P0, PT, R20, R15, PT ;  /* 0x0000000f1400720c */ /* 0x000fda0003f06270 */
[----:B------:R-:W-:Y:S05]  /*0700*/  @P0 BRA `(.L_x_8) ;  /* 0x0000000400180947 */ /* 0x000fea0003800000 */
[----:B------:R-:W-:-:S05]  /*0710*/  IMAD.IADD R15, R20, 0x1, R22 ;  /* 0x00000001140f7824 */ /* 0x000fca00078e0216 */
[----:B------:R-:W-:-:S04]  /*0720*/  SHF.R.S32.HI R15, RZ, 0x1, R15 ;  /* 0x00000001ff0f7819 */ /* 0x000fc8000001140f */
[----:B------:R-:W-:-:S06]  /*0730*/  LEA R17, R15, UR6, 0x2 ;  /* 0x000000060f117c11 */ /* 0x000fcc000f8e10ff */
[----:B------:R-:W0:Y:S02]  /*0740*/  LDS R17, [R17] ;  /* 0x0000000011117984 */ /* 0x000e240000000800 */
[----:B0-----:R-:W-:-:S04]  /*0750*/  FSETP.GTU.AND P0, PT, R17, R16, PT ;  /* 0x000000101100720b */ /* 0x001fc80003f0c000 */
        /* <DEDUP_REMOVED lines=64> */
[----:B------:R-:W-:Y:S05]  /*0b60*/  @!P0 BRA `(.L_x_9) ;  /* 0xfffffff800c08947 */ /* 0x000fea000383ffff */
.L_x_8:
[----:B------:R-:W-:Y:S05]  /*0b70*/  BSYNC.RECONVERGENT B1 ;  /* 0x0000000000017941 */ /* 0x000fea0003800200 */
.L_x_7:
[C---:B------:R-:W-:Y:S01]  /*0b80*/  VIADDMNMX R17, R20.reuse, 0x1, R7, PT ;  /* 0x0000000114117846 */ /* 0x040fe20003800107 */
[----:B------:R-:W-:Y:S01]  /*0b90*/  BSSY.RECONVERGENT B1, `(.L_x_10) ;  /* 0x0000018000017945 */ /* 0x000fe20003800200 */
[----:B------:R-:W-:Y:S01]  /*0ba0*/  LEA R21, R20, UR6, 0x2 ;  /* 0x0000000614157c11 */ /* 0x000fe2000f8e10ff */
[----:B------:R-:W-:Y:S01]  /*0bb0*/  IMAD.MOV.U32 R15, RZ, RZ, RZ ;  /* 0x000000ffff0f7224 */ /* 0x000fe200078e00ff */
[----:B------:R-:W-:-:S03]  /*0bc0*/  LEA R22, R17, UR6, 0x2 ;  /* 0x0000000611167c11 */ /* 0x000fc6000f8e10ff */
[----:B------:R-:W-:Y:S04]  /*0bd0*/  LDS R23, [R21] ;  /* 0x0000000015177984 */ /* 0x000fe80000000800 */
[----:B------:R-:W0:Y:S02]  /*0be0*/  LDS R22, [R22] ;  /* 0x0000000016167984 */ /* 0x000e240000000800 */
[----:B0-----:R-:W-:-:S05]  /*0bf0*/  FADD R24, -R23, R22 ;  /* 0x0000001617187221 */ /* 0x001fca0000000100 */
[----:B------:R-:W-:-:S13]  /*0c00*/  FSETP.GEU.AND P0, PT, R24, 9.9999999747524270788e-07, PT ;  /* 0x358637bd1800780b */ /* 0x000fda0003f0e000 */
[----:B------:R-:W-:Y:S05]  /*0c10*/  @!P0 BRA `(.L_x_11) ;  /* 0x00000000003c8947 */ /* 0x000fea0003800000 */
[----:B------:R-:W0:Y:S01]  /*0c20*/  MUFU.RCP R21, R24 ;  /* 0x0000001800157308 */ /* 0x000e220000001000 */
[----:B-----5:R-:W-:Y:S01]  /*0c30*/  FADD R15, R16, -R23 ;  /* 0x80000017100f7221 */ /* 0x020fe20000000000 */
[----:B------:R-:W-:Y:S06]  /*0c40*/  BSSY.RECONVERGENT B2, `(.L_x_12) ;  /* 0x000000b000027945 */ /* 0x000fec0003800200 */
[----:B------:R-:W1:Y:S01]  /*0c50*/  FCHK P0, R15, R24 ;  /* 0x000000180f007302 */ /* 0x000e620000000000 */
[----:B0-----:R-:W-:-:S04]  /*0c60*/  FFMA R22, -R24, R21, 1 ;  /* 0x3f80000018167423 */ /* 0x001fc80000000115 */
[----:B------:R-:W-:-:S04]  /*0c70*/  FFMA R22, R21, R22, R21 ;  /* 0x0000001615167223 */ /* 0x000fc80000000015 */
[----:B------:R-:W-:-:S04]  /*0c80*/  FFMA R21, R15, R22, RZ ;  /* 0x000000160f157223 */ /* 0x000fc800000000ff */
[----:B------:R-:W-:-:S04]  /*0c90*/  FFMA R16, -R24, R21, R15 ;  /* 0x0000001518107223 */ /* 0x000fc8000000010f */
[----:B------:R-:W-:Y:S01]  /*0ca0*/  FFMA R16, R22, R16, R21 ;  /* 0x0000001016107223 */ /* 0x000fe20000000015 */
[----:B-1----:R-:W-:Y:S06]  /*0cb0*/  @!P0 BRA `(.L_x_13) ;  /* 0x00000000000c8947 */ /* 0x002fec0003800000 */
[----:B------:R-:W-:-:S07]  /*0cc0*/  MOV R22, 0xce0 ;  /* 0x00000ce000167802 */ /* 0x000fce0000000f00 */
[----:B------:R-:W-:Y:S05]  /*0cd0*/  CALL.REL.NOINC `($__internal_0_$__cuda_sm3x_div_rn_noftz_f32_slowpath) ;  /* 0x0000000c005c7944 */ /* 0x000fea0003c00000 */
[----:B------:R-:W-:-:S07]  /*0ce0*/  IMAD.MOV.U32 R16, RZ, RZ, R15 ;  /* 0x000000ffff107224 */ /* 0x000fce00078e000f */
.L_x_13:
[----:B------:R-:W-:Y:S05]  /*0cf0*/  BSYNC.RECONVERGENT B2 ;  /* 0x0000000000027941 */ /* 0x000fea0003800200 */
.L_x_12:
[----:B------:R-:W-:-:S07]  /*0d00*/  FADD.SAT R15, RZ, R16 ;  /* 0x00000010ff0f7221 */ /* 0x000fce0000002000 */
.L_x_11:
[----:B------:R-:W-:Y:S05]  /*0d10*/  BSYNC.RECONVERGENT B1 ;  /* 0x0000000000017941 */ /* 0x000fea0003800200 */
.L_x_10:
[----:B------:R-:W0:Y:S01]  /*0d20*/  LDCU UR12, c[0x0][0x3ac] ;  /* 0x00007580ff0c77ac */ /* 0x000e220008000800 */
[----:B------:R-:W-:Y:S01]  /*0d30*/  IMAD.MOV.U32 R29, RZ, RZ, RZ ;  /* 0x000000ffff1d7224 */ /* 0x000fe200078e00ff */
[----:B0-----:R-:W-:Y:S02]  /*0d40*/  UISETP.GE.U32.AND UP0, UPT, UR12, 0x8, UPT ;  /* 0x000000080c00788c */ /* 0x001fe4000bf06070 */
[----:B------:R-:W-:Y:S02]  /*0d50*/  IMAD R21, R14, UR12, RZ ;  /* 0x0000000c0e157c24 */ /* 0x000fe4000f8e02ff */
[----:B-----5:R-:W-:Y:S02]  /*0d60*/  IMAD R16, R20, UR12, RZ ;  /* 0x0000000c14107c24 */ /* 0x020fe4000f8e02ff */
[----:B------:R-:W-:Y:S01]  /*0d70*/  IMAD R17, R17, UR12, RZ ;  /* 0x0000000c11117c24 */ /* 0x000fe2000f8e02ff */
[----:B------:R-:W-:Y:S02]  /*0d80*/  IADD3 R20, P0, PT, R21, R12, RZ ;  /* 0x0000000c15147210 */ /* 0x000fe40007f1e0ff */
[----:B------:R-:W-:-:S02]  /*0d90*/  SHF.R.S32.HI R21, RZ, 0x1f, R16 ;  /* 0x0000001fff157819 */ /* 0x000fc40000011410 */
[----:B------:R-:W-:Y:S01]  /*0da0*/  SHF.R.S32.HI R22, RZ, 0x1f, R17 ;  /* 0x0000001fff167819 */ /* 0x000fe20000011411 */
[----:B------:R-:W-:Y:S01]  /*0db0*/  IMAD.X R23, RZ, RZ, R13, P0 ;  /* 0x000000ffff177224 */ /* 0x000fe200000e060d */
[----:B------:R-:W-:Y:S07]  /*0dc0*/  BRA.U !UP0, `(.L_x_14) ;  /* 0x0000000508487547 */ /* 0x000fee000b800000 */
[----:B------:R-:W0:Y:S01]  /*0dd0*/  LDCU.64 UR10, c[0x0][0x398] ;  /* 0x00007300ff0a77ac */ /* 0x000e220008000a00 */
[----:B------:R-:W-:-:S05]  /*0de0*/  UMOV UR4, URZ ;  /* 0x000000ff00047c82 */ /* 0x000fca0008000000 */
.L_x_15:
[----:B------:R-:W-:Y:S02]  /*0df0*/  IADD3 R27, P0, PT, R16, UR4, RZ ;  /* 0x00000004101b7c10 */ /* 0x000fe4000ff1e0ff */
[----:B------:R-:W-:-:S03]  /*0e00*/  IADD3 R25, P2, PT, R17, UR4, RZ ;  /* 0x0000000411197c10 */ /* 0x000fc6000ff5e0ff */
[----:B------:R-:W-:Y:S01]  /*0e10*/  IMAD.X R26, RZ, RZ, R21, P0 ;  /* 0x000000ffff1a7224 */ /* 0x000fe200000e0615 */
[-C--:B------:R-:W-:Y:S01]  /*0e20*/  LEA R40, P0, R27, R18.reuse, 0x1 ;  /* 0x000000121b287211 */ /* 0x080fe200078008ff */
[----:B------:R-:W-:Y:S01]  /*0e30*/  IMAD.X R24, RZ, RZ, R22, P2 ;  /* 0x000000ffff187224 */ /* 0x000fe200010e0616 */
[----:B------:R-:W-:Y:S02]  /*0e40*/  LEA R42, P2, R25, R18, 0x1 ;  /* 0x00000012192a7211 */ /* 0x000fe400078408ff */
[-C--:B------:R-:W-:Y:S02]  /*0e50*/  LEA.HI.X R41, R27, R19.reuse, R26, 0x1, P0 ;  /* 0x000000131b297211 */ /* 0x080fe400000f0c1a */
[----:B------:R-:W-:-:S03]  /*0e60*/  LEA.HI.X R43, R25, R19, R24, 0x1, P2 ;  /* 0x00000013192b7211 */ /* 0x000fc600010f0c18 */
[----:B------:R-:W2:Y:S04]  /*0e70*/  LDG.E.U16.CONSTANT R37, desc[UR8][R40.64+0x6] ;  /* 0x0000060828257981 */ /* 0x000ea8000c1e9500 */
[----:B------:R-:W3:Y:S04]  /*0e80*/  LDG.E.U16.CONSTANT R34, desc[UR8][R42.64+0x6] ;  /* 0x000006082a227981 */ /* 0x000ee8000c1e9500 */
[----:B------:R-:W4:Y:S04]  /*0e90*/  LDG.E.U16.CONSTANT R35, desc[UR8][R40.64+0x2] ;  /* 0x0000020828237981 */ /* 0x000f28000c1e9500 */
[----:B------:R-:W5:Y:S04]  /*0ea0*/  LDG.E.U16.CONSTANT R38, desc[UR8][R42.64+0x2] ;  /* 0x000002082a267981 */ /* 0x000f68000c1e9500 */
        /* <DEDUP_REMOVED lines=10> */
[----:B------:R1:W5:Y:S04]  /*0f50*/  LDG.E.U16.CONSTANT R32, desc[UR8][R40.64+0xe] ;  /* 0x00000e0828207981 */ /* 0x000368000c1e9500 */
[----:B------:R-:W5:Y:S01]  /*0f60*/  LDG.E.U16.CONSTANT R30, desc[UR8][R42.64+0xe] ;  /* 0x00000e082a1e7981 */ /* 0x000f62000c1e9500 */
[----:B-1----:R-:W-:Y:S01]  /*0f70*/  IADD3 R40, P0, PT, R20, UR4, RZ ;  /* 0x0000000414287c10 */ /* 0x002fe2000ff1e0ff */
[----:B------:R-:W-:Y:S01]  /*0f80*/  UIADD3 UR4, UPT, UPT, UR4, 0x8, URZ ;  /* 0x0000000804047890 */ /* 0x000fe2000fffe0ff */
[----:B--2---:R-:W-:-:S02]  /*0f90*/  HADD2.F32 R37, -RZ, R37.H0_H0 ;  /* 0x20000025ff257230 */ /* 0x004fc40000004100 */
[----:B---3--:R-:W-:Y:S02]  /*0fa0*/  HADD2.F32 R34, -RZ, R34.H0_H0 ;  /* 0x20000022ff227230 */ /* 0x008fe40000004100 */
[----:B----4-:R-:W-:Y:S02]  /*0fb0*/  HADD2.F32 R35, -RZ, R35.H0_H0 ;  /* 0x20000023ff237230 */ /* 0x010fe40000004100 */
[----:B-----5:R-:W-:Y:S02]  /*0fc0*/  HADD2.F32 R38, -RZ, R38.H0_H0 ;  /* 0x20000026ff267230 */ /* 0x020fe40000004100 */
[----:B------:R-:W-:Y:S01]  /*0fd0*/  FADD R34, -R37, R34 ;  /* 0x0000002225227221 */ /* 0x000fe20000000100 */
[----:B------:R-:W-:Y:S02]  /*0fe0*/  HADD2.F32 R39, -RZ, R39.H0_H0 ;  /* 0x20000027ff277230 */ /* 0x000fe40000004100 */
[----:B------:R-:W-:Y:S01]  /*0ff0*/  FADD R38, -R35, R38 ;  /* 0x0000002623267221 */ /* 0x000fe20000000100 */
[----:B------:R-:W-:-:S02]  /*1000*/  HADD2.F32 R36, -RZ, R36.H0_H0 ;  /* 0x20000024ff247230 */ /* 0x000fc40000004100 */
[-C--:B------:R-:W-:Y:S01]  /*1010*/  FFMA R34, R34, R15.reuse, R37 ;  /* 0x0000000f22227223 */ /* 0x080fe20000000025 */
[----:B------:R-:W-:Y:S01]  /*1020*/  FFMA R35, R38, R15, R35 ;  /* 0x0000000f26237223 */ /* 0x000fe20000000023 */
[----:B------:R-:W-:Y:S01]  /*1030*/  IMAD.X R37, RZ, RZ, R23, P0 ;  /* 0x000000ffff257224 */ /* 0x000fe200000e0617 */
[----:B0-----:R-:W-:Y:S01]  /*1040*/  LEA R38, P0, R40, UR10, 0x1 ;  /* 0x0000000a28267c11 */ /* 0x001fe2000f8008ff */
[----:B------:R-:W-:-:S04]  /*1050*/  FADD R36, -R39, R36 ;  /* 0x0000002427247221 */ /* 0x000fc80000000100 */
[----:B------:R-:W-:Y:S01]  /*1060*/  FFMA R36, R36, R15, R39 ;  /* 0x0000000f24247223 */ /* 0x000fe20000000027 */
[----:B------:R-:W-:Y:S01]  /*1070*/  LEA.HI.X R39, R40, UR11, R37, 0x1, P0 ;  /* 0x0000000b28277c11 */ /* 0x000fe200080f0c25 */
[----:B------:R-:W-:Y:S02]  /*1080*/  HADD2.F32 R40, -RZ, R33.H0_H0 ;  /* 0x20000021ff287230 */ /* 0x000fe40000004100 */
[----:B------:R-:W-:Y:S02]  /*1090*/  HADD2.F32 R33, -RZ, R28.H0_H0 ;  /* 0x2000001cff217230 */ /* 0x000fe40000004100 */
[----:B------:R-:W-:Y:S02]  /*10a0*/  HADD2.F32 R28, -RZ, R31.H0_H0 ;  /* 0x2000001fff1c7230 */ /* 0x000fe40000004100 */
[----:B------:R-:W-:Y:S02]  /*10b0*/  HADD2.F32 R31, -RZ, R27.H0_H0 ;  /* 0x2000001bff1f7230 */ /* 0x000fe40000004100 */
[----:B------:R-:W-:-:S02]  /*10c0*/  HADD2.F32 R29, -RZ, R29.H0_H0 ;  /* 0x2000001dff1d7230 */ /* 0x000fc40000004100 */
[----:B------:R-:W-:Y:S02]  /*10d0*/  HADD2.F32 R24, -RZ, R24.H0_H0 ;  /* 0x20000018ff187230 */ /* 0x000fe40000004100 */
[----:B------:R-:W-:Y:S02]  /*10e0*/  HADD2.F32 R26, -RZ, R26.H0_H0 ;  /* 0x2000001aff1a7230 */ /* 0x000fe40000004100 */
[----:B------:R-:W-:Y:S02]  /*10f0*/  HADD2.F32 R25, -RZ, R25.H0_H0 ;  /* 0x20000019ff197230 */ /* 0x000fe40000004100 */
[----:B------:R-:W-:Y:S02]  /*1100*/  HADD2.F32 R32, -RZ, R32.H0_H0 ;  /* 0x20000020ff207230 */ /* 0x000fe40000004100 */
[----:B------:R-:W-:Y:S02]  /*1110*/  HADD2.F32 R27, -RZ, R30.H0_H0 ;  /* 0x2000001eff1b7230 */ /* 0x000fe40000004100 */
[----:B------:R-:W-:Y:S01]  /*1120*/  FADD R29, -R40, R29 ;  /* 0x0000001d281d7221 */ /* 0x000fe20000000100 */
[----:B------:R-:W-:Y:S01]  /*1130*/  FADD R33, -R24, R33 ;  /* 0x0000002118217221 */ /* 0x000fe20000000100 */
[----:B------:R-:W-:Y:S01]  /*1140*/  FADD R25, -R26, R25 ;  /* 0x000000191a197221 */ /* 0x000fe20000000100 */
[----:B------:R-:W-:Y:S01]  /*1150*/  FADD R31, -R28, R31 ;  /* 0x0000001f1c1f7221 */ /* 0x000fe20000000100 */
[----:B------:R-:W-:Y:S01]  /*1160*/  FADD R27, -R32, R27 ;  /* 0x0000001b201b7221 */ /* 0x000fe20000000100 */
[-C--:B------:R-:W-:Y:S01]  /*1170*/  FFMA R29, R29, R15.reuse, R40 ;  /* 0x0000000f1d1d7223 */ /* 0x080fe20000000028 */
[-C--:B------:R-:W-:Y:S01]  /*1180*/  FFMA R33, R33, R15.reuse, R24 ;  /* 0x0000000f21217223 */ /* 0x080fe20000000018 */
[-C--:B------:R-:W-:Y:S01]  /*1190*/  FFMA R25, R25, R15.reuse, R26 ;  /* 0x0000000f19197223 */ /* 0x080fe2000000001a */
[-C--:B------:R-:W-:Y:S01]  /*11a0*/  FFMA R31, R31, R15.reuse, R28 ;  /* 0x0000000f1f1f7223 */ /* 0x080fe2000000001c */
[----:B------:R-:W-:Y:S01]  /*11b0*/  FFMA R27, R27, R15, R32 ;  /* 0x0000000f1b1b7223 */ /* 0x000fe20000000020 */
[----:B------:R-:W-:-:S02]  /*11c0*/  F2FP.F16.F32.PACK_AB R35, RZ, R35 ;  /* 0x00000023ff23723e */ /* 0x000fc400000000ff */
[----:B------:R-:W-:Y:S02]  /*11d0*/  F2FP.F16.F32.PACK_AB R36, RZ, R36 ;  /* 0x00000024ff24723e */ /* 0x000fe400000000ff */
[----:B------:R-:W-:Y:S02]  /*11e0*/  F2FP.F16.F32.PACK_AB R34, RZ, R34 ;  /* 0x00000022ff22723e */ /* 0x000fe400000000ff */
[----:B------:R-:W-:Y:S02]  /*11f0*/  F2FP.F16.F32.PACK_AB R29, RZ, R29 ;  /* 0x0000001dff1d723e */ /* 0x000fe400000000ff */
[----:B------:R-:W-:Y:S02]  /*1200*/  F2FP.F16.F32.PACK_AB R33, RZ, R33 ;  /* 0x00000021ff21723e */ /* 0x000fe400000000ff */
[----:B------:R-:W-:Y:S02]  /*1210*/  F2FP.F16.F32.PACK_AB R25, RZ, R25 ;  /* 0x00000019ff19723e */ /* 0x000fe400000000ff */
[----:B------:R-:W-:-:S02]  /*1220*/  F2FP.F16.F32.PACK_AB R31, RZ, R31 ;  /* 0x0000001fff1f723e */ /* 0x000fc400000000ff */
[----:B------:R-:W-:Y:S01]  /*1230*/  F2FP.F16.F32.PACK_AB R27, RZ, R27 ;  /* 0x0000001bff1b723e */ /* 0x000fe200000000ff */
[----:B------:R1:W-:Y:S04]  /*1240*/  STG.E.U16 desc[UR8][R38.64+0x2], R35 ;  /* 0x0000022326007986 */ /* 0x0003e8000c101508 */
[----:B------:R1:W-:Y:S04]  /*1250*/  STG.E.U16 desc[UR8][R38.64+0x4], R36 ;  /* 0x0000042426007986 */ /* 0x0003e8000c101508 */
[----:B------:R1:W-:Y:S04]  /*1260*/  STG.E.U16 desc[UR8][R38.64+0x6], R34 ;  /* 0x0000062226007986 */ /* 0x0003e8000c101508 */
[----:B------:R1:W-:Y:S04]  /*1270*/  STG.E.U16 desc[UR8][R38.64+0x8], R29 ;  /* 0x0000081d26007986 */ /* 0x0003e8000c101508 */
[----:B------:R1:W-:Y:S04]  /*1280*/  STG.E.U16 desc[UR8][R38.64+0xa], R33 ;  /* 0x00000a2126007986 */ /* 0x0003e8000c101508 */
[----:B------:R1:W-:Y:S04]  /*1290*/  STG.E.U16 desc[UR8][R38.64+0xc], R25 ;  /* 0x00000c1926007986 */ /* 0x0003e8000c101508 */
[----:B------:R1:W-:Y:S04]  /*12a0*/  STG.E.U16 desc[UR8][R38.64], R31 ;  /* 0x0000001f26007986 */ /* 0x0003e8000c101508 */
[----:B------:R1:W-:Y:S01]  /*12b0*/  STG.E.U16 desc[UR8][R38.64+0xe], R27 ;  /* 0x00000e1b26007986 */ /* 0x0003e2000c101508 */
[----:B------:R-:W-:-:S13]  /*12c0*/  ISETP.NE.AND P0, PT, R4, UR4, PT ;  /* 0x0000000404007c0c */ /* 0x000fda000bf05270 */
[----:B-1----:R-:W-:Y:S05]  /*12d0*/  @P0 BRA `(.L_x_15) ;  /* 0xfffffff800c40947 */ /* 0x002fea000383ffff */
[----:B------:R-:W-:-:S07]  /*12e0*/  IMAD.MOV.U32 R29, RZ, RZ, R4 ;  /* 0x000000ffff1d7224 */ /* 0x000fce00078e0004 */
.L_x_14:
[----:B------:R-:W-:-:S13]  /*12f0*/  ISETP.NE.AND P0, PT, R0, RZ, PT ;  /* 0x000000ff0000720c */ /* 0x000fda0003f05270 */
[----:B------:R-:W-:Y:S05]  /*1300*/  @!P0 BRA `(.L_x_16) ;  /* 0x0000000400a48947 */ /* 0x000fea0003800000 */
[----:B------:R-:W-:Y:S02]  /*1310*/  ISETP.GE.U32.AND P2, PT, R9, 0x3, PT ;  /* 0x000000030900780c */ /* 0x000fe40003f46070 */
[----:B------:R-:W-:-:S11]  /*1320*/  ISETP.NE.AND P0, PT, R2, RZ, PT ;  /* 0x000000ff0200720c */ /* 0x000fd60003f05270 */
[----:B------:R-:W-:Y:S05]  /*1330*/  @!P2 BRA `(.L_x_17) ;  /* 0x0000000000b8a947 */ /* 0x000fea0003800000 */
[-C--:B------:R-:W-:Y:S01]  /*1340*/  IADD3 R27, P3, PT, R16, R29.reuse, RZ ;  /* 0x0000001d101b7210 */ /* 0x080fe20007f7e0ff */
[----:B------:R-:W0:Y:S01]  /*1350*/  LDCU.64 UR10, c[0x0][0x398] ;  /* 0x00007300ff0a77ac */ /* 0x000e220008000a00 */
[----:B------:R-:W-:-:S03]  /*1360*/  IADD3 R25, P2, PT, R17, R29, RZ ;  /* 0x0000001d11197210 */ /* 0x000fc60007f5e0ff */
        /* <DEDUP_REMOVED lines=13> */
[----:B------:R-:W5:Y:S01]  /*1440*/  LDG.E.U16.CONSTANT R36, desc[UR8][R24.64+0x6] ;  /* 0x0000060818247981 */ /* 0x000f62000c1e9500 */
[----:B--2---:R-:W-:-:S02]  /*1450*/  HADD2.F32 R34, -RZ, R31.H0_H0 ;  /* 0x2000001fff227230 */ /* 0x004fc40000004100 */
[----:B---3--:R-:W-:Y:S02]  /*1460*/  HADD2.F32 R38, -RZ, R38.H0_H0 ;  /* 0x20000026ff267230 */ /* 0x008fe40000004100 */
[----:B----4-:R-:W-:Y:S02]  /*1470*/  HADD2.F32 R37, -RZ, R30.H0_H0 ;  /* 0x2000001eff257230 */ /* 0x010fe40000004100 */
[----:B-----5:R-:W-:Y:S02]  /*1480*/  HADD2.F32 R32, -RZ, R32.H0_H0 ;  /* 0x20000020ff207230 */ /* 0x020fe40000004100 */
[----:B------:R-:W-:Y:S02]  /*1490*/  HADD2.F32 R33, -RZ, R33.H0_H0 ;  /* 0x20000021ff217230 */ /* 0x000fe40000004100 */
[----:B------:R-:W-:Y:S02]  /*14a0*/  HADD2.F32 R26, -RZ, R35.H0_H0 ;  /* 0x20000023ff1a7230 */ /* 0x000fe40000004100 */
[----:B------:R-:W-:-:S02]  /*14b0*/  HADD2.F32 R27, -RZ, R28.H0_H0 ;  /* 0x2000001cff1b7230 */ /* 0x000fc40000004100 */
[----:B------:R-:W-:Y:S01]  /*14c0*/  HADD2.F32 R31, -RZ, R36.H0_H0 ;  /* 0x20000024ff1f7230 */ /* 0x000fe20000004100 */
[----:B------:R-:W-:Y:S01]  /*14d0*/  IADD3 R30, P2, PT, R29, R20, RZ ;  /* 0x000000141d1e7210 */ /* 0x000fe20007f5e0ff */
[----:B------:R-:W-:Y:S01]  /*14e0*/  FADD R37, -R38, R37 ;  /* 0x0000002526257221 */ /* 0x000fe20000000100 */
[----:B------:R-:W-:Y:S01]  /*14f0*/  FADD R33, -R32, R33 ;  /* 0x0000002120217221 */ /* 0x000fe20000000100 */
[----:B------:R-:W-:Y:S01]  /*1500*/  FADD R27, -R34, R27 ;  /* 0x0000001b221b7221 */ /* 0x000fe20000000100 */
[----:B------:R-:W-:Y:S01]  /*1510*/  FADD R31, -R26, R31 ;  /* 0x0000001f1a1f7221 */ /* 0x000fe20000000100 */
[-C--:B------:R-:W-:Y:S01]  /*1520*/  FFMA R38, R37, R15.reuse, R38 ;  /* 0x0000000f25267223 */ /* 0x080fe20000000026 */
[----:B------:R-:W-:Y:S02]  /*1530*/  IMAD.X R25, RZ, RZ, R23, P2 ;  /* 0x000000ffff197224 */ /* 0x000fe400010e0617 */
[-C--:B------:R-:W-:Y:S01]  /*1540*/  FFMA R33, R33, R15.reuse, R32 ;  /* 0x0000000f21217223 */ /* 0x080fe20000000020 */
[-C--:B------:R-:W-:Y:S01]  /*1550*/  FFMA R27, R27, R15.reuse, R34 ;  /* 0x0000000f1b1b7223 */ /* 0x080fe20000000022 */
[----:B------:R-:W-:Y:S01]  /*1560*/  FFMA R31, R31, R15, R26 ;  /* 0x0000000f1f1f7223 */ /* 0x000fe2000000001a */
[----:B0-----:R-:W-:-:S02]  /*1570*/  LEA R24, P2, R30, UR10, 0x1 ;  /* 0x0000000a1e187c11 */ /* 0x001fc4000f8408ff */
[----:B------:R-:W-:Y:S02]  /*1580*/  F2FP.F16.F32.PACK_AB R38, RZ, R38 ;  /* 0x00000026ff26723e */ /* 0x000fe400000000ff */
[----:B------:R-:W-:Y:S02]  /*1590*/  LEA.HI.X R25, R30, UR11, R25, 0x1, P2 ;  /* 0x0000000b1e197c11 */ /* 0x000fe400090f0c19 */
[----:B------:R-:W-:Y:S02]  /*15a0*/  F2FP.F16.F32.PACK_AB R33, RZ, R33 ;  /* 0x00000021ff21723e */ /* 0x000fe400000000ff */
[----:B------:R-:W-:Y:S02]  /*15b0*/  F2FP.F16.F32.PACK_AB R27, RZ, R27 ;  /* 0x0000001bff1b723e */ /* 0x000fe400000000ff */
[----:B------:R-:W-:Y:S01]  /*15c0*/  F2FP.F16.F32.PACK_AB R31, RZ, R31 ;  /* 0x0000001fff1f723e */ /* 0x000fe200000000ff */
[----:B------:R0:W-:Y:S04]  /*15d0*/  STG.E.U16 desc[UR8][R24.64+0x2], R38 ;  /* 0x0000022618007986 */ /* 0x0001e8000c101508 */
[----:B------:R0:W-:Y:S04]  /*15e0*/  STG.E.U16 desc[UR8][R24.64+0x4], R33 ;  /* 0x0000042118007986 */ /* 0x0001e8000c101508 */
[----:B------:R0:W-:Y:S04]  /*15f0*/  STG.E.U16 desc[UR8][R24.64], R27 ;  /* 0x0000001b18007986 */ /* 0x0001e8000c101508 */
[----:B------:R0:W-:Y:S01]  /*1600*/  STG.E.U16 desc[UR8][R24.64+0x6], R31 ;  /* 0x0000061f18007986 */ /* 0x0001e2000c101508 */
[----:B------:R-:W-:-:S07]  /*1610*/  VIADD R29, R29, 0x4 ;  /* 0x000000041d1d7836 */ /* 0x000fce0000000000 */
.L_x_17:
[----:B------:R-:W-:Y:S05]  /*1620*/  @!P0 BRA `(.L_x_16) ;  /* 0x0000000000dc8947 */ /* 0x000fea0003800000 */
[----:B------:R-:W-:Y:S01]  /*1630*/  ISETP.NE.AND P0, PT, R2, 0x1, PT ;  /* 0x000000010200780c */ /* 0x000fe20003f05270 */
[----:B------:R-:W-:-:S12]  /*1640*/  ULOP3.LUT UP0, URZ, UR12, 0x1, URZ, 0xc0, !UPT ;  /* 0x000000010cff7892 */ /* 0x000fd8000f80c0ff */
[----:B------:R-:W-:Y:S05]  /*1650*/  @!P0 BRA `(.L_x_18) ;  /* 0x0000000000788947 */ /* 0x000fea0003800000 */
[-C--:B0-----:R-:W-:Y:S01]  /*1660*/  IADD3 R25, P0, PT, R16, R29.reuse, RZ ;  /* 0x0000001d10197210 */ /* 0x081fe20007f1e0ff */
        /* <DEDUP_REMOVED lines=11> */
[----:B------:R-:W5:Y:S01]  /*1720*/  LDG.E.U16.CONSTANT R33, desc[UR8][R24.64+0x2] ;  /* 0x0000020818217981 */ /* 0x000f62000c1e9500 */
[----:B--2---:R-:W-:-:S02]  /*1730*/  HADD2.F32 R32, -RZ, R31.H0_H0 ;  /* 0x2000001fff207230 */ /* 0x004fc40000004100 */
[----:B---3--:R-:W-:Y:S02]  /*1740*/  HADD2.F32 R28, -RZ, R28.H0_H0 ;  /* 0x2000001cff1c7230 */ /* 0x008fe40000004100 */
[----:B----4-:R-:W-:Y:S02]  /*1750*/  HADD2.F32 R31, -RZ, R30.H0_H0 ;  /* 0x2000001eff1f7230 */ /* 0x010fe40000004100 */
[----:B-----5:R-:W-:Y:S01]  /*1760*/  HADD2.F32 R33, -RZ, R33.H0_H0 ;  /* 0x20000021ff217230 */ /* 0x020fe20000004100 */
[----:B------:R-:W-:Y:S02]  /*1770*/  IADD3 R30, P0, PT, R29, R20, RZ ;  /* 0x000000141d1e7210 */ /* 0x000fe40007f1e0ff */
[----:B------:R-:W-:Y:S02]  /*1780*/  FADD R31, -R28, R31 ;  /* 0x0000001f1c1f7221 */ /* 0x000fe40000000100 */
[----:B------:R-:W-:Y:S02]  /*1790*/  FADD R33, -R32, R33 ;  /* 0x0000002120217221 */ /* 0x000fe40000000100 */
[-C--:B------:R-:W-:Y:S01]  /*17a0*/  FFMA R31, R31, R15.reuse, R28 ;  /* 0x0000000f1f1f7223 */ /* 0x080fe2000000001c */
[----:B------:R-:W-:Y:S01]  /*17b0*/  IMAD.X R25, RZ, RZ, R23, P0 ;  /* 0x000000ffff197224 */ /* 0x000fe200000e0617 */
[----:B0-----:R-:W-:Y:S01]  /*17c0*/  LEA R24, P0, R30, UR10, 0x1 ;  /* 0x0000000a1e187c11 */ /* 0x001fe2000f8008ff */
[----:B------:R-:W-:-:S02]  /*17d0*/  FFMA R33, R33, R15, R32 ;  /* 0x0000000f21217223 */ /* 0x000fc40000000020 */
[----:B------:R-:W-:Y:S02]  /*17e0*/  F2FP.F16.F32.PACK_AB R31, RZ, R31 ;  /* 0x0000001fff1f723e */ /* 0x000fe400000000ff */
[----:B------:R-:W-:Y:S02]  /*17f0*/  LEA.HI.X R25, R30, UR11, R25, 0x1, P0 ;  /* 0x0000000b1e197c11 */ /* 0x000fe400080f0c19 */
[----:B------:R-:W-:-:S03]  /*1800*/  F2FP.F16.F32.PACK_AB R33, RZ, R33 ;  /* 0x00000021ff21723e */ /* 0x000fc600000000ff */
[----:B------:R1:W-:Y:S04]  /*1810*/  STG.E.U16 desc[UR8][R24.64], R31 ;  /* 0x0000001f18007986 */ /* 0x0003e8000c101508 */
[----:B------:R1:W-:Y:S01]  /*1820*/  STG.E.U16 desc[UR8][R24.64+0x2], R33 ;  /* 0x0000022118007986 */ /* 0x0003e2000c101508 */
[----:B------:R-:W-:-:S07]  /*1830*/  VIADD R29, R29, 0x2 ;  /* 0x000000021d1d7836 */ /* 0x000fce0000000000 */
.L_x_18:
[----:B------:R-:W-:Y:S05]  /*1840*/  BRA.U !UP0, `(.L_x_16) ;  /* 0x0000000108547547 */ /* 0x000fea000b800000 */
[-C--:B01----:R-:W-:Y:S01]  /*1850*/  IADD3 R25, P0, PT, R16, R29.reuse, RZ ;  /* 0x0000001d10197210 */ /* 0x083fe20007f1e0ff */
        /* <DEDUP_REMOVED lines=9> */
[----:B------:R-:W3:Y:S01]  /*18f0*/  LDG.E.U16.CONSTANT R16, desc[UR8][R16.64] ;  /* 0x0000000810107981 */ /* 0x000ee2000c1e9500 */
[----:B------:R-:W-:-:S05]  /*1900*/  IADD3 R26, P0, PT, R29, R20, RZ ;  /* 0x000000141d1a7210 */ /* 0x000fca0007f1e0ff */
[----:B------:R-:W-:Y:S01]  /*1910*/  IMAD.X R23, RZ, RZ, R23, P0 ;  /* 0x000000ffff177224 */ /* 0x000fe200000e0617 */
[----:B0-----:R-:W-:Y:S01]  /*1920*/  LEA R20, P0, R26, UR10, 0x1 ;  /* 0x0000000a1a147c11 */ /* 0x001fe2000f8008ff */
[----:B--2---:R-:W-:Y:S02]  /*1930*/  HADD2.F32 R22, -RZ, R24.H0_H0 ;  /* 0x20000018ff167230 */ /* 0x004fe40000004100 */
[----:B---3--:R-:W-:-:S05]  /*1940*/  HADD2.F32 R21, -RZ, R16.H0_H0 ;  /* 0x20000010ff157230 */ /* 0x008fca0000004100 */
[----:B------:R-:W-:-:S04]  /*1950*/  FADD R21, -R22, R21 ;  /* 0x0000001516157221 */ /* 0x000fc80000000100 */
[----:B------:R-:W-:-:S05]  /*1960*/  FFMA R21, R21, R15, R22 ;  /* 0x0000000f15157223 */ /* 0x000fca0000000016 */
[----:B------:R-:W-:Y:S02]  /*1970*/  F2FP.F16.F32.PACK_AB R15, RZ, R21 ;  /* 0x00000015ff0f723e */ /* 0x000fe400000000ff */
[----:B------:R-:W-:-:S05]  /*1980*/  LEA.HI.X R21, R26, UR11, R23, 0x1, P0 ;  /* 0x0000000b1a157c11 */ /* 0x000fca00080f0c17 */
[----:B------:R2:W-:Y:S02]  /*1990*/  STG.E.U16 desc[UR8][R20.64], R15 ;  /* 0x0000000f14007986 */ /* 0x0005e4000c101508 */
.L_x_16:
[----:B------:R-:W3:Y:S01]  /*19a0*/  LDCU UR4, c[0x0][0x3a8] ;  /* 0x00007500ff0477ac */ /* 0x000ee20008000800 */
[----:B------:R-:W-:-:S05]  /*19b0*/  VIADD R14, R14, 0x100 ;  /* 0x000001000e0e7836 */ /* 0x000fca0000000000 */
[----:B---3--:R-:W-:-:S13]  /*19c0*/  ISETP.GE.AND P0, PT, R14, UR4, PT ;  /* 0x000000040e007c0c */ /* 0x008fda000bf06270 */
[----:B------:R-:W-:Y:S05]  /*19d0*/  @!P0 BRA `(.L_x_19) ;  /* 0xffffffe800f88947 */ /* 0x000fea000383ffff */
.L_x_6:
[----:B------:R-:W-:Y:S05]  /*19e0*/  BSYNC.RECONVERGENT B0 ;  /* 0x0000000000007941 */ /* 0x000fea0003800200 */
.L_x_5:
[----:B------:R-:W3:Y:S01]  /*19f0*/  LDCU UR4, c[0x0][0x3a0] ;  /* 0x00007400ff0477ac */ /* 0x000ee20008000800 */
[----:B------:R-:W-:-:S04]  /*1a00*/  UIADD3 UR5, UPT, UPT, UR7, UR5, URZ ;  /* 0x0000000507057290 */ /* 0x000fc8000fffe0ff */
[----:B---3--:R-:W-:Y:S01]  /*1a10*/  UISETP.GE.AND UP0, UPT, UR5, UR4, UPT ;  /* 0x000000040500728c */ /* 0x008fe2000bf06270 */
[----:B------:R-:W-:Y:S08]  /*1a20*/  BAR.SYNC.DEFER_BLOCKING 0x0 ;  /* 0x0000000000007b1d */ /* 0x000ff00000010000 */
[----:B------:R-:W-:Y:S05]  /*1a30*/  BRA.U !UP0, `(.L_x_20) ;  /* 0xffffffe508d07547 */ /* 0x000fea000b83ffff */
[----:B------:R-:W-:Y:S05]  /*1a40*/  EXIT ;  /* 0x000000000000794d */ /* 0x000fea0003800000 */
        .weak           $__internal_0_$__cuda_sm3x_div_rn_noftz_f32_slowpath
        .type           $__internal_0_$__cuda_sm3x_div_rn_noftz_f32_slowpath,@function
        .size           $__internal_0_$__cuda_sm3x_div_rn_noftz_f32_slowpath,(.L_x_99 - $__internal_0_$__cuda_sm3x_div_rn_noftz_f32_slowpath)
$__internal_0_$__cuda_sm3x_div_rn_noftz_f32_slowpath:
[----:B------:R-:W-:Y:S01]  /*1a50*/  SHF.R.U32.HI R21, RZ, 0x17, R24 ;  /* 0x00000017ff157819 */ /* 0x000fe20000011618 */
[----:B------:R-:W-:Y:S01]  /*1a60*/  BSSY.RECONVERGENT B3, `(.L_x_21) ;  /* 0x0000064000037945 */ /* 0x000fe20003800200 */
[--C-:B------:R-:W-:Y:S01]  /*1a70*/  SHF.R.U32.HI R16, RZ, 0x17, R15.reuse ;  /* 0x00000017ff107819 */ /* 0x100fe2000001160f */
[----:B------:R-:W-:Y:S01]  /*1a80*/  IMAD.MOV.U32 R25, RZ, RZ, R15 ;  /* 0x000000ffff197224 */ /* 0x000fe200078e000f */
[----:B------:R-:W-:Y:S02]  /*1a90*/  LOP3.LUT R21, R21, 0xff, RZ, 0xc0, !PT ;  /* 0x000000ff15157812 */ /* 0x000fe400078ec0ff */
[----:B------:R-:W-:-:S03]  /*1aa0*/  LOP3.LUT R27, R16, 0xff, RZ, 0xc0, !PT ;  /* 0x000000ff101b7812 */ /* 0x000fc600078ec0ff */
[----:B------:R-:W-:Y:S02]  /*1ab0*/  VIADD R28, R21, 0xffffffff ;  /* 0xffffffff151c7836 */ /* 0x000fe40000000000 */
[----:B------:R-:W-:-:S03]  /*1ac0*/  VIADD R26, R27, 0xffffffff ;  /* 0xffffffff1b1a7836 */ /* 0x000fc60000000000 */
[----:B------:R-:W-:-:S04]  /*1ad0*/  ISETP.GT.U32.AND P0, PT, R28, 0xfd, PT ;  /* 0x000000fd1c00780c */ /* 0x000fc80003f04070 */
[----:B------:R-:W-:-:S13]  /*1ae0*/  ISETP.GT.U32.OR P0, PT, R26, 0xfd, P0 ;  /* 0x000000fd1a00780c */ /* 0x000fda0000704470 */
[----:B------:R-:W-:Y:S01]  /*1af0*/  @!P0 IMAD.MOV.U32 R23, RZ, RZ, RZ ;  /* 0x000000ffff178224 */ /* 0x000fe200078e00ff */
[----:B------:R-:W-:Y:S06]  /*1b00*/  @!P0 BRA `(.L_x_22) ;  /* 0x0000000000608947 */ /* 0x000fec0003800000 */
[----:B------:R-:W-:Y:S01]  /*1b10*/  FSETP.GTU.FTZ.AND P0, PT, |R15|, +INF , PT ;  /* 0x7f8000000f00780b */ /* 0x000fe20003f1c200 */
[----:B------:R-:W-:Y:S01]  /*1b20*/  IMAD.MOV.U32 R16, RZ, RZ, R24 ;  /* 0x000000ffff107224 */ /* 0x000fe200078e0018 */
[----:B------:R-:W-:-:S04]  /*1b30*/  FSETP.GTU.FTZ.AND P2, PT, |R24|, +INF , PT ;  /* 0x7f8000001800780b */ /* 0x000fc80003f5c200 */
[----:B------:R-:W-:-:S13]  /*1b40*/  PLOP3.LUT P0, PT, P0, P2, PT, 0xf8, 0x8f ;  /* 0x00000000008f781c */ /* 0x000fda0000705f70 */
[----:B------:R-:W-:Y:S05]  /*1b50*/  @P0 BRA `(.L_x_23) ;  /* 0x00000004004c0947 */ /* 0x000fea0003800000 */
[----:B------:R-:W-:-:S13]  /*1b60*/  LOP3.LUT P0, RZ, R24, 0x7fffffff, R25, 0xc8, !PT ;  /* 0x7fffffff18ff7812 */ /* 0x000fda000780c819 */
[----:B------:R-:W-:Y:S05]  /*1b70*/  @!P0 BRA `(.L_x_24) ;  /* 0x00000004003c8947 */ /* 0x000fea0003800000 */
[C---:B------:R-:W-:Y:S02]  /*1b80*/  FSETP.NEU.FTZ.AND P3, PT, |R15|.reuse, +INF , PT ;  /* 0x7f8000000f00780b */ /* 0x040fe40003f7d200 */
[----:B------:R-:W-:Y:S02]  /*1b90*/  FSETP.NEU.FTZ.AND P2, PT, |R16|, +INF , PT ;  /* 0x7f8000001000780b */ /* 0x000fe40003f5d200 */
[----:B------:R-:W-:-:S11]  /*1ba0*/  FSETP.NEU.FTZ.AND P0, PT, |R15|, +INF , PT ;  /* 0x7f8000000f00780b */ /* 0x000fd60003f1d200 */
[----:B------:R-:W-:Y:S05]  /*1bb0*/  @!P2 BRA !P3, `(.L_x_24) ;  /* 0x00000004002ca947 */ /* 0x000fea0005800000 */
[----:B------:R-:W-:-:S04]  /*1bc0*/  LOP3.LUT P3, RZ, R25, 0x7fffffff, RZ, 0xc0, !PT ;  /* 0x7fffffff19ff7812 */ /* 0x000fc8000786c0ff */
[----:B------:R-:W-:-:S13]  /*1bd0*/  PLOP3.LUT P2, PT, P2, P3, PT, 0x2f, 0xf2 ;  /* 0x0000000000f2781c */ /* 0x000fda0001746577 */
[----:B------:R-:W-:Y:S05]  /*1be0*/  @P2 BRA `(.L_x_25) ;  /* 0x0000000400182947 */ /* 0x000fea0003800000 */
[----:B------:R-:W-:-:S04]  /*1bf0*/  LOP3.LUT P2, RZ, R24, 0x7fffffff, RZ, 0xc0, !PT ;  /* 0x7fffffff18ff7812 */ /* 0x000fc8000784c0ff */
[----:B------:R-:W-:-:S13]  /*1c00*/  PLOP3.LUT P0, PT, P0, P2, PT, 0x2f, 0xf2 ;  /* 0x0000000000f2781c */ /* 0x000fda0000704577 */
[----:B------:R-:W-:Y:S05]  /*1c10*/  @P0 BRA `(.L_x_26) ;  /* 0x0000000400000947 */ /* 0x000fea0003800000 */
[----:B------:R-:W-:Y:S02]  /*1c20*/  ISETP.GE.AND P0, PT, R26, RZ, PT ;  /* 0x000000ff1a00720c */ /* 0x000fe40003f06270 */
[----:B------:R-:W-:-:S11]  /*1c30*/  ISETP.GE.AND P2, PT, R28, RZ, PT ;  /* 0x000000ff1c00720c */ /* 0x000fd60003f46270 */
[----:B------:R-:W-:Y:S02]  /*1c40*/  @P0 IMAD.MOV.U32 R23, RZ, RZ, RZ ;  /* 0x000000ffff170224 */ /* 0x000fe400078e00ff */
[----:B------:R-:W-:Y:S01]  /*1c50*/  @!P0 FFMA R25, R15, 1.84467440737095516160e+19, RZ ;  /* 0x5f8000000f198823 */ /* 0x000fe200000000ff */
[----:B------:R-:W-:Y:S02]  /*1c60*/  @!P0 IMAD.MOV.U32 R23, RZ, RZ, -0x40 ;  /* 0xffffffc0ff178424 */ /* 0x000fe400078e00ff */
[----:B------:R-:W-:Y:S02]  /*1c70*/  @!P2 FFMA R24, R16, 1.84467440737095516160e+19, RZ ;  /* 0x5f8000001018a823 */ /* 0x000fe400000000ff */
[----:B------:R-:W-:-:S07]  /*1c80*/  @!P2 VIADD R23, R23, 0x40 ;  /* 0x000000401717a836 */ /* 0x000fce0000000000 */
.L_x_22:
[----:B------:R-:W-:Y:S01]  /*1c90*/  LEA R15, R21, 0xc0800000, 0x17 ;  /* 0xc0800000150f7811 */ /* 0x000fe200078eb8ff */
[----:B------:R-:W-:Y:S04]  /*1ca0*/  BSSY.RECONVERGENT B4, `(.L_x_27) ;  /* 0x0000036000047945 */ /* 0x000fe80003800200 */
[----:B------:R-:W-:Y:S02]  /*1cb0*/  IMAD.IADD R26, R24, 0x1, -R15 ;  /* 0x00000001181a7824 */ /* 0x000fe400078e0a0f */
[----:B------:R-:W-:Y:S02]  /*1cc0*/  VIADD R24, R27, 0xffffff81 ;  /* 0xffffff811b187836 */ /* 0x000fe40000000000 */
[----:B------:R-:W0:Y:S01]  /*1cd0*/  MUFU.RCP R16, R26 ;  /* 0x0000001a00107308 */ /* 0x000e220000001000 */
[----:B------:R-:W-:Y:S01]  /*1ce0*/  FADD.FTZ R28, -R26, -RZ ;  /* 0x800000ff1a1c7221 */ /* 0x000fe20000010100 */
[C---:B------:R-:W-:Y:S01]  /*1cf0*/  IMAD R15, R24.reuse, -0x800000, R25 ;  /* 0xff800000180f7824 */ /* 0x040fe200078e0219 */
[----:B------:R-:W-:-:S05]  /*1d00*/  IADD3 R24, PT, PT, R24, 0x7f, -R21 ;  /* 0x0000007f18187810 */ /* 0x000fca0007ffe815 */
[----:B------:R-:W-:Y:S02]  /*1d10*/  IMAD.IADD R24, R24, 0x1, R23 ;  /* 0x0000000118187824 */ /* 0x000fe400078e0217 */
[----:B0-----:R-:W-:-:S04]  /*1d20*/  FFMA R27, R16, R28, 1 ;  /* 0x3f800000101b7423 */ /* 0x001fc8000000001c */
[----:B------:R-:W-:-:S04]  /*1d30*/  FFMA R16, R16, R27, R16 ;  /* 0x0000001b10107223 */ /* 0x000fc80000000010 */
[----:B------:R-:W-:-:S04]  /*1d40*/  FFMA R25, R15, R16, RZ ;  /* 0x000000100f197223 */ /* 0x000fc800000000ff */
[----:B------:R-:W-:-:S04]  /*1d50*/  FFMA R27, R28, R25, R15 ;  /* 0x000000191c1b7223 */ /* 0x000fc8000000000f */
[----:B------:R-:W-:-:S04]  /*1d60*/  FFMA R27, R16, R27, R25 ;  /* 0x0000001b101b7223 */ /* 0x000fc80000000019 */
[----:B------:R-:W-:-:S04]  /*1d70*/  FFMA R28, R28, R27, R15 ;  /* 0x0000001b1c1c7223 */ /* 0x000fc8000000000f */
[----:B------:R-:W-:-:S05]  /*1d80*/  FFMA R15, R16, R28, R27 ;  /* 0x0000001c100f7223 */ /* 0x000fca000000001b */
[----:B------:R-:W-:-:S04]  /*1d90*/  SHF.R.U32.HI R21, RZ, 0x17, R15 ;  /* 0x00000017ff157819 */ /* 0x000fc8000001160f */
[----:B------:R-:W-:-:S05]  /*1da0*/  LOP3.LUT R21, R21, 0xff, RZ, 0xc0, !PT ;  /* 0x000000ff15157812 */ /* 0x000fca00078ec0ff */
[----:B------:R-:W-:-:S04]  /*1db0*/  IMAD.IADD R25, R21, 0x1, R24 ;  /* 0x0000000115197824 */ /* 0x000fc800078e0218 */
[----:B------:R-:W-:-:S05]  /*1dc0*/  VIADD R21, R25, 0xffffffff ;  /* 0xffffffff19157836 */ /* 0x000fca0000000000 */
[----:B------:R-:W-:-:S13]  /*1dd0*/  ISETP.GE.U32.AND P0, PT, R21, 0xfe, PT ;  /* 0x000000fe1500780c */ /* 0x000fda0003f06070 */
[----:B------:R-:W-:Y:S05]  /*1de0*/  @!P0 BRA `(.L_x_28) ;  /* 0x0000000000808947 */ /* 0x000fea0003800000 */
[----:B------:R-:W-:-:S13]  /*1df0*/  ISETP.GT.AND P0, PT, R25, 0xfe, PT ;  /* 0x000000fe1900780c */ /* 0x000fda0003f04270 */
[----:B------:R-:W-:Y:S05]  /*1e00*/  @P0 BRA `(.L_x_29) ;  /* 0x00000000006c0947 */ /* 0x000fea0003800000 */
[----:B------:R-:W-:-:S13]  /*1e10*/  ISETP.GE.AND P0, PT, R25, 0x1, PT ;  /* 0x000000011900780c */ /* 0x000fda0003f06270 */
[----:B------:R-:W-:Y:S05]  /*1e20*/  @P0 BRA `(.L_x_30) ;  /* 0x0000000000740947 */ /* 0x000fea0003800000 */
[----:B------:R-:W-:Y:S02]  /*1e30*/  ISETP.GE.AND P0, PT, R25, -0x18, PT ;  /* 0xffffffe81900780c */ /* 0x000fe40003f06270 */
[----:B------:R-:W-:-:S11]  /*1e40*/  LOP3.LUT R15, R15, 0x80000000, RZ, 0xc0, !PT ;  /* 0x800000000f0f7812 */ /* 0x000fd600078ec0ff */
[----:B------:R-:W-:Y:S05]  /*1e50*/  @!P0 BRA `(.L_x_30) ;  /* 0x0000000000688947 */ /* 0x000fea0003800000 */
[CC--:B------:R-:W-:Y:S01]  /*1e60*/  FFMA.RZ R21, R16.reuse, R28.reuse, R27 ;  /* 0x0000001c10157223 */ /* 0x0c0fe2000000c01b */
[C---:B------:R-:W-:Y:S01]  /*1e70*/  VIADD R24, R25.reuse, 0x20 ;  /* 0x0000002019187836 */ /* 0x040fe20000000000 */
[C---:B------:R-:W-:Y:S02]  /*1e80*/  ISETP.NE.AND P3, PT, R25.reuse, RZ, PT ;  /* 0x000000ff1900720c */ /* 0x040fe40003f65270 */
[----:B------:R-:W-:Y:S01]  /*1e90*/  ISETP.NE.AND P2, PT, R25, RZ, PT ;  /* 0x000000ff1900720c */ /* 0x000fe20003f45270 */
[----:B------:R-:W-:Y:S01]  /*1ea0*/  IMAD.MOV R25, RZ, RZ, -R25 ;  /* 0x000000ffff197224 */ /* 0x000fe200078e0a19 */
[----:B------:R-:W-:Y:S01]  /*1eb0*/  LOP3.LUT R23, R21, 0x7fffff, RZ, 0xc0, !PT ;  /* 0x007fffff15177812 */ /* 0x000fe200078ec0ff */
[CCC-:B------:R-:W-:Y:S01]  /*1ec0*/  FFMA.RP R21, R16.reuse, R28.reuse, R27.reuse ;  /* 0x0000001c10157223 */ /* 0x1c0fe2000000801b */
[----:B------:R-:W-:Y:S02]  /*1ed0*/  FFMA.RM R16, R16, R28, R27 ;  /* 0x0000001c10107223 */ /* 0x000fe4000000401b */
[----:B------:R-:W-:-:S03]  /*1ee0*/  LOP3.LUT R23, R23, 0x800000, RZ, 0xfc, !PT ;  /* 0x0080000017177812 */ /* 0x000fc600078efcff */
[----:B------:R-:W-:Y:S02]  /*1ef0*/  FSETP.NEU.FTZ.AND P0, PT, R21, R16, PT ;  /* 0x000000101500720b */ /* 0x000fe40003f1d000 */
[----:B------:R-:W-:Y:S02]  /*1f00*/  SHF.L.U32 R24, R23, R24, RZ ;  /* 0x0000001817187219 */ /* 0x000fe400000006ff */
[----:B------:R-:W-:Y:S02]  /*1f10*/  SEL R16, R25, RZ, P3 ;  /* 0x000000ff19107207 */ /* 0x000fe40001800000 */
[----:B------:R-:W-:Y:S02]  /*1f20*/  ISETP.NE.AND P2, PT, R24, RZ, P2 ;  /* 0x000000ff1800720c */ /* 0x000fe40001745270 */
[----:B------:R-:W-:Y:S02]  /*1f30*/  SHF.R.U32.HI R16, RZ, R16, R23 ;  /* 0x00000010ff107219 */ /* 0x000fe40000011617 */
[----:B------:R-:W-:-:S02]  /*1f40*/  PLOP3.LUT P0, PT, P0, P2, PT, 0xf8, 0x8f ;  /* 0x00000000008f781c */ /* 0x000fc40000705f70 */
[----:B------:R-:W-:Y:S02]  /*1f50*/  SHF.R.U32.HI R24, RZ, 0x1, R16 ;  /* 0x00000001ff187819 */ /* 0x000fe40000011610 */
[----:B------:R-:W-:-:S04]  /*1f60*/  SEL R21, RZ, 0x1, !P0 ;  /* 0x00000001ff157807 */ /* 0x000fc80004000000 */
[----:B------:R-:W-:-:S04]  /*1f70*/  LOP3.LUT R21, R21, 0x1, R24, 0xf8, !PT ;  /* 0x0000000115157812 */ /* 0x000fc800078ef818 */
[----:B------:R-:W-:-:S05]  /*1f80*/  LOP3.LUT R21, R21, R16, RZ, 0xc0, !PT ;  /* 0x0000001015157212 */ /* 0x000fca00078ec0ff */
[----:B------:R-:W-:-:S05]  /*1f90*/  IMAD.IADD R24, R24, 0x1, R21 ;  /* 0x0000000118187824 */ /* 0x000fca00078e0215 */
[----:B------:R-:W-:Y:S01]  /*1fa0*/  LOP3.LUT R15, R24, R15, RZ, 0xfc, !PT ;  /* 0x0000000f180f7212 */ /* 0x000fe200078efcff */
[----:B------:R-:W-:Y:S06]  /*1fb0*/  BRA `(.L_x_30) ;  /* 0x0000000000107947 */ /* 0x000fec0003800000 */
.L_x_29:
[----:B------:R-:W-:-:S04]  /*1fc0*/  LOP3.LUT R15, R15, 0x80000000, RZ, 0xc0, !PT ;  /* 0x800000000f0f7812 */ /* 0x000fc800078ec0ff */
[----:B------:R-:W-:Y:S01]  /*1fd0*/  LOP3.LUT R15, R15, 0x7f800000, RZ, 0xfc, !PT ;  /* 0x7f8000000f0f7812 */ /* 0x000fe200078efcff */
[----:B------:R-:W-:Y:S06]  /*1fe0*/  BRA `(.L_x_30) ;  /* 0x0000000000047947 */ /* 0x000fec0003800000 */
.L_x_28:
[----:B------:R-:W-:-:S07]  /*1ff0*/  IMAD R15, R24, 0x800000, R15 ;  /* 0x00800000180f7824 */ /* 0x000fce00078e020f */
.L_x_30:
[----:B------:R-:W-:Y:S05]  /*2000*/  BSYNC.RECONVERGENT B4 ;  /* 0x0000000000047941 */ /* 0x000fea0003800200 */
.L_x_27:
[----:B------:R-:W-:Y:S05]  /*2010*/  BRA `(.L_x_31) ;  /* 0x0000000000207947 */ /* 0x000fea0003800000 */
.L_x_26:
[----:B------:R-:W-:-:S04]  /*2020*/  LOP3.LUT R15, R24, 0x80000000, R25, 0x48, !PT ;  /* 0x80000000180f7812 */ /* 0x000fc800078e4819 */
[----:B------:R-:W-:Y:S01]  /*2030*/  LOP3.LUT R15, R15, 0x7f800000, RZ, 0xfc, !PT ;  /* 0x7f8000000f0f7812 */ /* 0x000fe200078efcff */
[----:B------:R-:W-:Y:S06]  /*2040*/  BRA `(.L_x_31) ;  /* 0x0000000000147947 */ /* 0x000fec0003800000 */
.L_x_25:
[----:B------:R-:W-:Y:S01]  /*2050*/  LOP3.LUT R15, R24, 0x80000000, R25, 0x48, !PT ;  /* 0x80000000180f7812 */ /* 0x000fe200078e4819 */
[----:B------:R-:W-:Y:S06]  /*2060*/  BRA `(.L_x_31) ;  /* 0x00000000000c7947 */ /* 0x000fec0003800000 */
.L_x_24:
[----:B------:R-:W0:Y:S01]  /*2070*/  MUFU.RSQ R15, -QNAN ;  /* 0xffc00000000f7908 */ /* 0x000e220000001400 */
[----:B------:R-:W-:Y:S05]  /*2080*/  BRA `(.L_x_31) ;  /* 0x0000000000047947 */ /* 0x000fea0003800000 */
.L_x_23:
[----:B------:R-:W-:-:S07]  /*2090*/  FADD.FTZ R15, R15, R16 ;  /* 0x000000100f0f7221 */ /* 0x000fce0000010000 */
.L_x_31:
[----:B------:R-:W-:Y:S05]  /*20a0*/  BSYNC.RECONVERGENT B3 ;  /* 0x0000000000037941 */ /* 0x000fea0003800200 */
.L_x_21:
[----:B------:R-:W-:-:S04]  /*20b0*/  IMAD.MOV.U32 R23, RZ, RZ, 0x0 ;  /* 0x00000000ff177424 */ /* 0x000fc800078e00ff */
[----:B0-----:R-:W-:Y:S05]  /*20c0*/  RET.REL.NODEC R22 `(_ZN9robocache7kernels10production31resample_bf16_persistent_kernelI6__halfEEvPKT_PKfS8_PS4_iiii) ;  /* 0xffffffdc16cc7950 */ /* 0x001fea0003c3ffff */
.L_x_32:
[----:B------:R-:W-:-:S00]  /*20d0*/  BRA `(.L_x_32) ;  /* 0xfffffffc00fc7947 */ /* 0x000fc0000383ffff */
[----:B------:R-:W-:-:S00]  /*20e0*/  NOP ;  /* 0x0000000000007918 */ /* 0x000fc00000000000 */
        /* <DEDUP_REMOVED lines=9> */
.L_x_99:


//--------------------- .text._ZN9robocache7kernels10production31resample_bf16_persistent_kernelI13__nv_bfloat16EEvPKT_PKfS8_PS4_iiii --------------------------
	.section	.text._ZN9robocache7kernels10production31resample_bf16_persistent_kernelI13__nv_bfloat16EEvPKT_PKfS8_PS4_iiii,"ax",@progbits
	.align	128
        .global         _ZN9robocache7kernels10production31resample_bf16_persistent_kernelI13__nv_bfloat16EEvPKT_PKfS8_PS4_iiii
        .type           _ZN9robocache7kernels10production31resample_bf16_persistent_kernelI13__nv_bfloat16EEvPKT_PKfS8_PS4_iiii,@function
        .size           _ZN9robocache7kernels10production31resample_bf16_persistent_kernelI13__nv_bfloat16EEvPKT_PKfS8_PS4_iiii,(.L_x_100 - _ZN9robocache7kernels10production31resample_bf16_persistent_kernelI13__nv_bfloat16EEvPKT_PKfS8_PS4_iiii)
        .other          _ZN9robocache7kernels10production31resample_bf16_persistent_kernelI13__nv_bfloat16EEvPKT_PKfS8_PS4_iiii,@"STO_CUDA_ENTRY STV_DEFAULT"
_ZN9robocache7kernels10production31resample_bf16_persistent_kernelI13__nv_bfloat16EEvPKT_PKfS8_PS4_iiii:
.text._ZN9robocache7kernels10production31resample_bf16_persistent_kernelI13__nv_bfloat16EEvPKT_PKfS8_PS4_iiii:
[----:B------:R-:W-:Y:S08]  /*0000*/  LDC R1, c[0x0][0x37c] ;  /* 0x0000df00ff017b82 */ /* 0x000ff00000000800 */
[----:B------:R-:W0:Y:S08]  /*0010*/  S2UR UR5, SR_CTAID.X ;  /* 0x00000000000579c3 */ /* 0x000e300000002500 */
[----:B------:R-:W0:Y:S02]  /*0020*/  LDC R0, c[0x0][0x3a0] ;  /* 0x0000e800ff007b82 */ /* 0x000e240000000800 */
[----:B0-----:R-:W-:-:S13]  /*0030*/  ISETP.LE.AND P0, PT, R0, UR5, PT ;  /* 0x0000000500007c0c */ /* 0x001fda000bf03270 */
[----:B------:R-:W-:Y:S05]  /*0040*/  @P0 EXIT ;  /* 0x000000000000094d */ /* 0x000fea0003800000 */
[----:B------:R-:W0:Y:S01]  /*0050*/  S2R R9, SR_TID.X ;  /* 0x0000000000097919 */ /* 0x000e220000002100 */
[----:B------:R-:W1:Y:S01]  /*0060*/  S2UR UR6, SR_CgaCtaId ;  /* 0x00000000000679c3 */ /* 0x000e620000008800 */
[----:B------:R-:W-:Y:S01]  /*0070*/  UMOV UR4, 0x400 ;  /* 0x0000040000047882 */ /* 0x000fe20000000000 */
[----:B------:R-:W2:Y:S01]  /*0080*/  LDCU UR7, c[0x0][0x370] ;  /* 0x00006e00ff0777ac */ /* 0x000ea20008000800 */
[----:B------:R-:W3:Y:S05]  /*0090*/  LDCU.64 UR8, c[0x0][0x358] ;  /* 0x00006b00ff0877ac */ /* 0x000eea0008000a00 */
[----:B------:R-:W4:Y:S08]  /*00a0*/  LDC.64 R2, c[0x0][0x3a8] ;  /* 0x0000ea00ff027b82 */ /* 0x000f300000000a00 */
[----:B------:R-:W5:Y:S01]  /*00b0*/  LDC R0, c[0x0][0x3a4] ;  /* 0x0000e900ff007b82 */ /* 0x000f620000000800 */
[----:B-1----:R-:W-:-:S06]  /*00c0*/  ULEA UR6, UR6, UR4, 0x18 ;  /* 0x0000000406067291 */ /* 0x002fcc000f8ec0ff */
[----:B0-----:R-:W-:Y:S02]  /*00d0*/  LEA R13, R9, UR6, 0x2 ;  /* 0x00000006090d7c11 */ /* 0x001fe4000f8e10ff */
[C---:B----4-:R-:W-:Y:S02]  /*00e0*/  LOP3.LUT R24, R3.reuse, 0x7, RZ, 0xc0, !PT ;  /* 0x0000000703187812 */ /* 0x050fe400078ec0ff */
[C---:B------:R-:W-:Y:S02]  /*00f0*/  ISETP.GE.AND P1, PT, R3.reuse, 0x1, PT ;  /* 0x000000010300780c */ /* 0x040fe40003f26270 */
[----:B------:R-:W-:Y:S01]  /*0100*/  LOP3.LUT R25, R3, 0x3, RZ, 0xc0, !PT ;  /* 0x0000000303197812 */ /* 0x000fe200078ec0ff */
[----:B------:R-:W-:Y:S01]  /*0110*/  VIADD R26, R24, 0xffffffff ;  /* 0xffffffff181a7836 */ /* 0x000fe20000000000 */
[----:B------:R-:W-:Y:S01]  /*0120*/  ISETP.GE.OR P1, PT, R9, R2, !P1 ;  /* 0x000000020900720c */ /* 0x000fe20004f26670 */
[C---:B-----5:R-:W-:Y:S01]  /*0130*/  IMAD R10, R0.reuse, R3, RZ ;  /* 0x00000003000a7224 */ /* 0x060fe200078e02ff */
[C---:B------:R-:W-:Y:S01]  /*0140*/  VIMNMX R12, PT, PT, R0.reuse, 0x200, PT ;  /* 0x00000200000c7848 */ /* 0x040fe20003fe0100 */
[----:B------:R-:W-:Y:S01]  /*0150*/  VIADD R11, R0, 0xffffffff ;  /* 0xffffffff000b7836 */ /* 0x000fe20000000000 */
[----:B------:R-:W-:-:S03]  /*0160*/  LOP3.LUT R8, R3, 0x7ffffff8, RZ, 0xc0, !PT ;  /* 0x7ffffff803087812 */ /* 0x000fc600078ec0ff */
[----:B--23--:R-:W-:-:S07]  /*0170*/  VIADD R14, R12, 0xffffffff ;  /* 0xffffffff0c0e7836 */ /* 0x00cfce0000000000 */
.L_x_53:
[----:B0-----:R-:W0:Y:S01]  /*0180*/  LDC R0, c[0x0][0x3a4] ;  /* 0x0000e900ff007b82 */ /* 0x001e220000000800 */
[----:B------:R-:W-:Y:S01]  /*0190*/  BSSY.RECONVERGENT B0, `(.L_x_33) ;  /* 0x0000036000007945 */ /* 0x000fe20003800200 */
[----:B0-----:R-:W-:-:S13]  /*01a0*/  ISETP.GE.AND P0, PT, R9, R0, PT ;  /* 0x000000000900720c */ /* 0x001fda0003f06270 */
[----:B-12---:R-:W-:Y:S05]  /*01b0*/  @P0 BRA `(.L_x_34) ;  /* 0x0000000000cc0947 */ /* 0x006fea0003800000 */
[--C-:B------:R-:W-:Y:S01]  /*01c0*/  IMAD.IADD R2, R12, 0x1, -R9.reuse ;  /* 0x000000010c027824 */ /* 0x100fe200078e0a09 */
[----:B------:R-:W-:Y:S01]  /*01d0*/  BSSY.RECONVERGENT B1, `(.L_x_35) ;  /* 0x000001e000017945 */ /* 0x000fe20003800200 */
[----:B------:R-:W-:Y:S01]  /*01e0*/  IMAD R15, R0, UR5, R9 ;  /* 0x00000005000f7c24 */ /* 0x000fe2000f8e0209 */
        /* <DEDUP_REMOVED lines=8> */
.L_x_37:
        /* <DEDUP_REMOVED lines=20> */
.L_x_36:
[----:B------:R-:W-:Y:S05]  /*03b0*/  BSYNC.RECONVERGENT B1 ;  /* 0x0000000000017941 */ /* 0x000fea0003800200 */
.L_x_35:
        /* <DEDUP_REMOVED lines=19> */
.L_x_34:
[----:B------:R-:W-:Y:S05]  /*04f0*/  BSYNC.RECONVERGENT B0 ;  /* 0x0000000000007941 */ /* 0x000fea0003800200 */
.L_x_33:
[----:B------:R-:W-:Y:S06]  /*0500*/  BAR.SYNC.DEFER_BLOCKING 0x0 ;  /* 0x0000000000007b1d */ /* 0x000fec0000010000 */
[----:B------:R-:W-:Y:S04]  /*0510*/  BSSY.RECONVERGENT B0, `(.L_x_38) ;  /* 0x000014d000007945 */ /* 0x000fe80003800200 */
[----:B------:R-:W-:Y:S05]  /*0520*/  @P1 BRA `(.L_x_39) ;  /* 0x00000014002c1947 */ /* 0x000fea0003800000 */
[----:B------:R-:W1:Y:S01]  /*0530*/  LDC R15, c[0x0][0x3a8] ;  /* 0x0000ea00ff0f7b82 */ /* 0x000e620000000800 */
[----:B------:R-:W2:Y:S01]  /*0540*/  LDCU UR4, c[0x0][0x3ac] ;  /* 0x00007580ff0477ac */ /* 0x000ea20008000800 */
[----:B0-----:R-:W-:Y:S02]  /*0550*/  IMAD R3, R10, UR5, RZ ;  /* 0x000000050a037c24 */ /* 0x001fe4000f8e02ff */
[----:B------:R-:W-:-:S04]  /*0560*/  IMAD.MOV.U32 R18, RZ, RZ, R9 ;  /* 0x000000ffff127224 */ /* 0x000fc800078e0009 */
[----:B------:R-:W0:Y:S01]  /*0570*/  LDC.64 R4, c[0x0][0x380] ;  /* 0x0000e000ff047b82 */ /* 0x000e220000000a00 */
[----:B-1----:R-:W-:-:S04]  /*0580*/  IMAD R15, R15, UR5, RZ ;  /* 0x000000050f0f7c24 */ /* 0x002fc8000f8e02ff */
[----:B--2---:R-:W-:Y:S02]  /*0590*/  IMAD R16, R15, UR4, RZ ;  /* 0x000000040f107c24 */ /* 0x004fe4000f8e02ff */
[----:B0-----:R-:W-:-:S03]  /*05a0*/  IMAD.WIDE R4, R3, 0x2, R4 ;  /* 0x0000000203047825 */ /* 0x001fc600078e0204 */
[----:B------:R-:W-:-:S07]  /*05b0*/  SHF.R.S32.HI R27, RZ, 0x1f, R16 ;  /* 0x0000001fff1b7819 */ /* 0x000fce0000011410 */
.L_x_52:
[----:B0-----:R-:W0:Y:S01]  /*05c0*/  LDC.64 R6, c[0x0][0x390] ;  /* 0x0000e400ff067b82 */ /* 0x001e220000000a00 */
[----:B-1----:R-:W-:Y:S01]  /*05d0*/  IMAD.IADD R3, R15, 0x1, R18 ;  /* 0x000000010f037824 */ /* 0x002fe200078e0212 */
[----:B------:R-:W1:Y:S03]  /*05e0*/  LDCU UR4, c[0x0][0x3a4] ;  /* 0x00007480ff0477ac */ /* 0x000e660008000800 */
[----:B0-----:R-:W-:-:S05]  /*05f0*/  IMAD.WIDE R6, R3, 0x4, R6 ;  /* 0x0000000403067825 */ /* 0x001fca00078e0206 */
[----:B------:R0:W5:Y:S01]  /*0600*/  LDG.E.CONSTANT R3, desc[UR8][R6.64] ;  /* 0x0000000806037981 */ /* 0x000162000c1e9900 */
[----:B-1----:R-:W-:Y:S01]  /*0610*/  UISETP.GE.AND UP0, UPT, UR4, 0x3, UPT ;  /* 0x000000030400788c */ /* 0x002fe2000bf06270 */
[----:B------:R-:W-:-:S08]  /*0620*/  IMAD.MOV.U32 R2, RZ, RZ, RZ ;  /* 0x000000ffff027224 */ /* 0x000fd000078e00ff */
[----:B0-2---:R-:W-:Y:S05]  /*0630*/  BRA.U !UP0, `(.L_x_40) ;  /* 0x0000000508507547 */ /* 0x005fea000b800000 */
[----:B------:R-:W-:Y:S01]  /*0640*/  BSSY.RECONVERGENT B1, `(.L_x_40) ;  /* 0x0000053000017945 */ /* 0x000fe20003800200 */
[----:B------:R-:W-:Y:S02]  /*0650*/  IMAD.MOV.U32 R2, RZ, RZ, RZ ;  /* 0x000000ffff027224 */ /* 0x000fe400078e00ff */
[----:B------:R-:W-:-:S07]  /*0660*/  IMAD.MOV.U32 R7, RZ, RZ, R14 ;  /* 0x000000ffff077224 */ /* 0x000fce00078e000e */
.L_x_42:
        /* <DEDUP_REMOVED lines=80> */
.L_x_41:
[----:B------:R-:W-:Y:S05]  /*0b70*/  BSYNC.RECONVERGENT B1 ;  /* 0x0000000000017941 */ /* 0x000fea0003800200 */
.L_x_40:
        /* <DEDUP_REMOVED lines=21> */
[----:B------:R-:W-:Y:S05]  /*0cd0*/  CALL.REL.NOINC `($__internal_1_$__cuda_sm3x_div_rn_noftz_f32_slowpath) ;  /* 0x0000000c005c7944 */ /* 0x000fea0003c00000 */
[----:B------:R-:W-:-:S07]  /*0ce0*/  IMAD.MOV.U32 R3, RZ, RZ, R0 ;  /* 0x000000ffff037224 */ /* 0x000fce00078e0000 */
.L_x_46:
[----:B------:R-:W-:Y:S05]  /*0cf0*/  BSYNC.RECONVERGENT B2 ;  /* 0x0000000000027941 */ /* 0x000fea0003800200 */
.L_x_45:
[----:B------:R-:W-:-:S07]  /*0d00*/  FADD.SAT R0, RZ, R3 ;  /* 0x00000003ff007221 */ /* 0x000fce0000002000 */
.L_x_44:
[----:B------:R-:W-:Y:S05]  /*0d10*/  BSYNC.RECONVERGENT B1 ;  /* 0x0000000000017941 */ /* 0x000fea0003800200 */
.L_x_43:
[----:B------:R-:W0:Y:S01]  /*0d20*/  LDCU UR12, c[0x0][0x3ac] ;  /* 0x00007580ff0c77ac */ /* 0x000e220008000800 */
[----:B------:R-:W-:Y:S01]  /*0d30*/  IMAD.MOV.U32 R28, RZ, RZ, RZ ;  /* 0x000000ffff1c7224 */ /* 0x000fe200078e00ff */
[----:B0-----:R-:W-:Y:S02]  /*0d40*/  UISETP.GE.U32.AND UP0, UPT, UR12, 0x8, UPT ;  /* 0x000000080c00788c */ /* 0x001fe4000bf06070 */
[----:B-----5:R-:W-:Y:S02]  /*0d50*/  IMAD R3, R18, UR12, RZ ;  /* 0x0000000c12037c24 */ /* 0x020fe4000f8e02ff */
[----:B------:R-:W-:Y:S02]  /*0d60*/  IMAD R17, R2, UR12, RZ ;  /* 0x0000000c02117c24 */ /* 0x000fe4000f8e02ff */
        /* <DEDUP_REMOVED lines=8> */
.L_x_48:
[----:B------:R-:W-:Y:S02]  /*0df0*/  IADD3 R7, P2, PT, R19, UR4, RZ ;  /* 0x0000000413077c10 */ /* 0x000fe4000ff5e0ff */
[----:B-1----:R-:W-:-:S03]  /*0e00*/  IADD3 R3, P0, PT, R17, UR4, RZ ;  /* 0x0000000411037c10 */ /* 0x002fc6000ff1e0ff */
        /* <DEDUP_REMOVED lines=20> */
[----:B------:R-:W5:Y:S04]  /*0f50*/  LDG.E.U16.CONSTANT R35, desc[UR8][R6.64] ;  /* 0x0000000806237981 */ /* 0x000f68000c1e9500 */
[----:B------:R0:W5:Y:S01]  /*0f60*/  LDG.E.U16.CONSTANT R37, desc[UR8][R6.64+0xe] ;  /* 0x00000e0806257981 */ /* 0x000162000c1e9500 */
[----:B-1----:R-:W-:-:S05]  /*0f70*/  IADD3 R3, P0, PT, R20, UR4, RZ ;  /* 0x0000000414037c10 */ /* 0x002fca000ff1e0ff */
[----:B0-----:R-:W-:Y:S01]  /*0f80*/  IMAD.X R6, RZ, RZ, R23, P0 ;  /* 0x000000ffff067224 */ /* 0x001fe200000e0617 */
[----:B------:R-:W-:-:S04]  /*0f90*/  LEA R2, P0, R3, UR10, 0x1 ;  /* 0x0000000a03027c11 */ /* 0x000fc8000f8008ff */
[----:B------:R-:W-:Y:S01]  /*0fa0*/  LEA.HI.X R3, R3, UR11, R6, 0x1, P0 ;  /* 0x0000000b03037c11 */ /* 0x000fe200080f0c06 */
[----:B------:R-:W-:-:S06]  /*0fb0*/  UIADD3 UR4, UPT, UPT, UR4, 0x8, URZ ;  /* 0x0000000804047890 */ /* 0x000fcc000fffe0ff */
[----:B------:R-:W-:Y:S01]  /*0fc0*/  ISETP.NE.AND P0, PT, R8, UR4, PT ;  /* 0x0000000408007c0c */ /* 0x000fe2000bf05270 */
[----:B--2---:R-:W-:Y:S02]  /*0fd0*/  IMAD.U32 R44, R39, 0x10000, RZ ;  /* 0x00010000272c7824 */ /* 0x004fe400078e00ff */
[----:B---3--:R-:W-:Y:S02]  /*0fe0*/  IMAD.U32 R39, R40, 0x10000, RZ ;  /* 0x0001000028277824 */ /* 0x008fe400078e00ff */
[----:B----4-:R-:W-:-:S04]  /*0ff0*/  IMAD.U32 R38, R38, 0x10000, RZ ;  /* 0x0001000026267824 */ /* 0x010fc800078e00ff */
[----:B------:R-:W-:Y:S01]  /*1000*/  FADD R38, -R39, R38 ;  /* 0x0000002627267221 */ /* 0x000fe20000000100 */
[----:B-----5:R-:W-:Y:S02]  /*1010*/  IMAD.U32 R7, R28, 0x10000, RZ ;  /* 0x000100001c077824 */ /* 0x020fe400078e00ff */
[----:B------:R-:W-:Y:S02]  /*1020*/  IMAD.U32 R28, R31, 0x10000, RZ ;  /* 0x000100001f1c7824 */ /* 0x000fe400078e00ff */
[----:B------:R-:W-:Y:S01]  /*1030*/  FFMA R38, R38, R0, R39 ;  /* 0x0000000026267223 */ /* 0x000fe20000000027 */
[----:B------:R-:W-:Y:S02]  /*1040*/  IMAD.U32 R31, R30, 0x10000, RZ ;  /* 0x000100001e1f7824 */ /* 0x000fe400078e00ff */
[----:B------:R-:W-:Y:S02]  /*1050*/  IMAD.U32 R39, R34, 0x10000, RZ ;  /* 0x0001000022277824 */ /* 0x000fe400078e00ff */
[----:B------:R-:W-:-:S02]  /*1060*/  IMAD.U32 R30, R29, 0x10000, RZ ;  /* 0x000100001d1e7824 */ /* 0x000fc400078e00ff */
[----:B------:R-:W-:Y:S02]  /*1070*/  IMAD.U32 R41, R41, 0x10000, RZ ;  /* 0x0001000029297824 */ /* 0x000fe400078e00ff */
[----:B------:R-:W-:Y:S02]  /*1080*/  IMAD.U32 R42, R42, 0x10000, RZ ;  /* 0x000100002a2a7824 */ /* 0x000fe400078e00ff */
[----:B------:R-:W-:Y:S02]  /*1090*/  IMAD.U32 R43, R43, 0x10000, RZ ;  /* 0x000100002b2b7824 */ /* 0x000fe400078e00ff */
[----:B------:R-:W-:Y:S02]  /*10a0*/  IMAD.U32 R32, R32, 0x10000, RZ ;  /* 0x0001000020207824 */ /* 0x000fe400078e00ff */
[----:B------:R-:W-:Y:S02]  /*10b0*/  IMAD.U32 R33, R33, 0x10000, RZ ;  /* 0x0001000021217824 */ /* 0x000fe400078e00ff */
[----:B------:R-:W-:-:S02]  /*10c0*/  IMAD.U32 R29, R36, 0x10000, RZ ;  /* 0x00010000241d7824 */ /* 0x000fc400078e00ff */
[----:B------:R-:W-:Y:S02]  /*10d0*/  IMAD.U32 R6, R35, 0x10000, RZ ;  /* 0x0001000023067824 */ /* 0x000fe400078e00ff */
[----:B------:R-:W-:Y:S02]  /*10e0*/  IMAD.U32 R34, R37, 0x10000, RZ ;  /* 0x0001000025227824 */ /* 0x000fe400078e00ff */
[----:B------:R-:W-:Y:S01]  /*10f0*/  FADD R42, -R41, R42 ;  /* 0x0000002a292a7221 */ /* 0x000fe20000000100 */
[----:B------:R-:W-:Y:S01]  /*1100*/  FADD R44, -R43, R44 ;  /* 0x0000002c2b2c7221 */ /* 0x000fe20000000100 */
        /* <DEDUP_REMOVED lines=9> */
[-C--:B------:R-:W-:Y:S01]  /*11a0*/  FFMA R30, R30, R0.reuse, R31 ;  /* 0x000000001e1e7223 */ /* 0x080fe2000000001f */
[-C--:B------:R-:W-:Y:S01]  /*11b0*/  FFMA R6, R6, R0.reuse, R33 ;  /* 0x0000000006067223 */ /* 0x080fe20000000021 */
[----:B------:R-:W-:Y:S01]  /*11c0*/  FFMA R34, R34, R0, R29 ;  /* 0x0000000022227223 */ /* 0x000fe2000000001d */
[----:B------:R-:W-:-:S02]  /*11d0*/  F2FP.BF16.F32.PACK_AB R42, RZ, R42 ;  /* 0x0000002aff2a723e */ /* 0x000fc400000010ff */
[----:B------:R-:W-:Y:S02]  /*11e0*/  F2FP.BF16.F32.PACK_AB R44, RZ, R44 ;  /* 0x0000002cff2c723e */ /* 0x000fe400000010ff */
[----:B------:R-:W-:Y:S02]  /*11f0*/  F2FP.BF16.F32.PACK_AB R38, RZ, R38 ;  /* 0x00000026ff26723e */ /* 0x000fe400000010ff */
[----:B------:R-:W-:Y:S02]  /*1200*/  F2FP.BF16.F32.PACK_AB R32, RZ, R32 ;  /* 0x00000020ff20723e */ /* 0x000fe400000010ff */
[----:B------:R-:W-:Y:S02]  /*1210*/  F2FP.BF16.F32.PACK_AB R28, RZ, R28 ;  /* 0x0000001cff1c723e */ /* 0x000fe400000010ff */
[----:B------:R-:W-:Y:S02]  /*1220*/  F2FP.BF16.F32.PACK_AB R30, RZ, R30 ;  /* 0x0000001eff1e723e */ /* 0x000fe400000010ff */
[----:B------:R-:W-:-:S02]  /*1230*/  F2FP.BF16.F32.PACK_AB R6, RZ, R6 ;  /* 0x00000006ff06723e */ /* 0x000fc400000010ff */
[----:B------:R-:W-:Y:S01]  /*1240*/  F2FP.BF16.F32.PACK_AB R34, RZ, R34 ;  /* 0x00000022ff22723e */ /* 0x000fe200000010ff */
        /* <DEDUP_REMOVED lines=8> */
[----:B------:R-:W-:Y:S05]  /*12d0*/  @P0 BRA `(.L_x_48) ;  /* 0xfffffff800c40947 */ /* 0x000fea000383ffff */
[----:B-1----:R-:W-:-:S07]  /*12e0*/  IMAD.MOV.U32 R28, RZ, RZ, R8 ;  /* 0x000000ffff1c7224 */ /* 0x002fce00078e0008 */
.L_x_47:
        /* <DEDUP_REMOVED lines=22> */
[----:B--2---:R-:W-:-:S02]  /*1450*/  IMAD.U32 R34, R31, 0x10000, RZ ;  /* 0x000100001f227824 */ /* 0x004fc400078e00ff */
[----:B---3--:R-:W-:Y:S02]  /*1460*/  IMAD.U32 R31, R33, 0x10000, RZ ;  /* 0x00010000211f7824 */ /* 0x008fe400078e00ff */
[----:B----4-:R-:W-:Y:S01]  /*1470*/  IMAD.U32 R35, R29, 0x10000, RZ ;  /* 0x000100001d237824 */ /* 0x010fe200078e00ff */
[----:B------:R-:W-:Y:S01]  /*1480*/  IADD3 R29, P2, PT, R28, R20, RZ ;  /* 0x000000141c1d7210 */ /* 0x000fe20007f5e0ff */
[----:B-----5:R-:W-:Y:S02]  /*1490*/  IMAD.U32 R36, R36, 0x10000, RZ ;  /* 0x0001000024247824 */ /* 0x020fe400078e00ff */
[----:B------:R-:W-:Y:S02]  /*14a0*/  IMAD.U32 R33, R30, 0x10000, RZ ;  /* 0x000100001e217824 */ /* 0x000fe400078e00ff */
[----:B------:R-:W-:Y:S02]  /*14b0*/  IMAD.U32 R37, R37, 0x10000, RZ ;  /* 0x0001000025257824 */ /* 0x000fe400078e00ff */
[----:B------:R-:W-:-:S02]  /*14c0*/  IMAD.U32 R32, R32, 0x10000, RZ ;  /* 0x0001000020207824 */ /* 0x000fc400078e00ff */
[----:B------:R-:W-:Y:S02]  /*14d0*/  IMAD.U32 R38, R38, 0x10000, RZ ;  /* 0x0001000026267824 */ /* 0x000fe400078e00ff */
        /* <DEDUP_REMOVED lines=10> */
[----:B------:R-:W-:Y:S02]  /*1580*/  F2FP.BF16.F32.PACK_AB R34, RZ, R34 ;  /* 0x00000022ff22723e */ /* 0x000fe400000010ff */
[----:B------:R-:W-:Y:S02]  /*1590*/  LEA.HI.X R3, R29, UR11, R6, 0x1, P2 ;  /* 0x0000000b1d037c11 */ /* 0x000fe400090f0c06 */
[----:B------:R-:W-:Y:S02]  /*15a0*/  F2FP.BF16.F32.PACK_AB R36, RZ, R36 ;  /* 0x00000024ff24723e */ /* 0x000fe400000010ff */
[----:B------:R-:W-:Y:S02]  /*15b0*/  F2FP.BF16.F32.PACK_AB R32, RZ, R32 ;  /* 0x00000020ff20723e */ /* 0x000fe400000010ff */
[----:B------:R-:W-:Y:S01]  /*15c0*/  F2FP.BF16.F32.PACK_AB R38, RZ, R38 ;  /* 0x00000026ff26723e */ /* 0x000fe200000010ff */
[----:B------:R0:W-:Y:S04]  /*15d0*/  STG.E.U16 desc[UR8][R2.64+0x2], R34 ;  /* 0x0000022202007986 */ /* 0x0001e8000c101508 */
[----:B------:R0:W-:Y:S04]  /*15e0*/  STG.E.U16 desc[UR8][R2.64+0x4], R36 ;  /* 0x0000042402007986 */ /* 0x0001e8000c101508 */
[----:B------:R0:W-:Y:S04]  /*15f0*/  STG.E.U16 desc[UR8][R2.64], R32 ;  /* 0x0000002002007986 */ /* 0x0001e8000c101508 */
[----:B------:R0:W-:Y:S01]  /*1600*/  STG.E.U16 desc[UR8][R2.64+0x6], R38 ;  /* 0x0000062602007986 */ /* 0x0001e2000c101508 */
[----:B------:R-:W-:-:S07]  /*1610*/  VIADD R28, R28, 0x4 ;  /* 0x000000041c1c7836 */ /* 0x000fce0000000000 */
.L_x_50:
        /* <DEDUP_REMOVED lines=16> */
[----:B------:R1:W5:Y:S01]  /*1720*/  LDG.E.U16.CONSTANT R32, desc[UR8][R6.64+0x2] ;  /* 0x0000020806207981 */ /* 0x000362000c1e9500 */
[----:B--2---:R-:W-:-:S02]  /*1730*/  IMAD.U32 R29, R29, 0x10000, RZ ;  /* 0x000100001d1d7824 */ /* 0x004fc400078e00ff */
[----:B---3--:R-:W-:Y:S01]  /*1740*/  IMAD.U32 R33, R31, 0x10000, RZ ;  /* 0x000100001f217824 */ /* 0x008fe200078e00ff */
[C---:B------:R-:W-:Y:S01]  /*1750*/  IADD3 R31, P0, PT, R28.reuse, R20, RZ ;  /* 0x000000141c1f7210 */ /* 0x040fe20007f1e0ff */
[----:B------:R-:W-:Y:S02]  /*1760*/  VIADD R28, R28, 0x2 ;  /* 0x000000021c1c7836 */ /* 0x000fe40000000000 */
[----:B----4-:R-:W-:Y:S02]  /*1770*/  IMAD.U32 R30, R30, 0x10000, RZ ;  /* 0x000100001e1e7824 */ /* 0x010fe400078e00ff */
[----:B-1----:R-:W-:Y:S01]  /*1780*/  IMAD.X R6, RZ, RZ, R23, P0 ;  /* 0x000000ffff067224 */ /* 0x002fe200000e0617 */
[----:B0-----:R-:W-:Y:S01]  /*1790*/  LEA R2, P0, R31, UR10, 0x1 ;  /* 0x0000000a1f027c11 */ /* 0x001fe2000f8008ff */
[----:B-----5:R-:W-:Y:S02]  /*17a0*/  IMAD.U32 R32, R32, 0x10000, RZ ;  /* 0x0001000020207824 */ /* 0x020fe400078e00ff */
[----:B------:R-:W-:Y:S01]  /*17b0*/  FADD R30, -R29, R30 ;  /* 0x0000001e1d1e7221 */ /* 0x000fe20000000100 */
[----:B------:R-:W-:Y:S01]  /*17c0*/  LEA.HI.X R3, R31, UR11, R6, 0x1, P0 ;  /* 0x0000000b1f037c11 */ /* 0x000fe200080f0c06 */
[----:B------:R-:W-:-:S02]  /*17d0*/  FADD R32, -R33, R32 ;  /* 0x0000002021207221 */ /* 0x000fc40000000100 */
[-C--:B------:R-:W-:Y:S02]  /*17e0*/  FFMA R30, R30, R0.reuse, R29 ;  /* 0x000000001e1e7223 */ /* 0x080fe4000000001d */
[----:B------:R-:W-:-:S03]  /*17f0*/  FFMA R32, R32, R0, R33 ;  /* 0x0000000020207223 */ /* 0x000fc60000000021 */
[----:B------:R-:W-:Y:S02]  /*1800*/  F2FP.BF16.F32.PACK_AB R30, RZ, R30 ;  /* 0x0000001eff1e723e */ /* 0x000fe400000010ff */
[----:B------:R-:W-:-:S03]  /*1810*/  F2FP.BF16.F32.PACK_AB R32, RZ, R32 ;  /* 0x00000020ff20723e */ /* 0x000fc600000010ff */
[----:B------:R1:W-:Y:S04]  /*1820*/  STG.E.U16 desc[UR8][R2.64], R30 ;  /* 0x0000001e02007986 */ /* 0x0003e8000c101508 */
[----:B------:R1:W-:Y:S02]  /*1830*/  STG.E.U16 desc[UR8][R2.64+0x2], R32 ;  /* 0x0000022002007986 */ /* 0x0003e4000c101508 */
.L_x_51:
[----:B------:R-:W-:Y:S05]  /*1840*/  BRA.U !UP0, `(.L_x_49) ;  /* 0x0000000108547547 */ /* 0x000fea000b800000 */
[-C--:B------:R-:W-:Y:S01]  /*1850*/  IADD3 R17, P0, PT, R17, R28.reuse, RZ ;  /* 0x0000001c11117210 */ /* 0x080fe20007f1e0ff */
[----:B------:R-:W2:Y:S01]  /*1860*/  LDCU.64 UR10, c[0x0][0x398] ;  /* 0x00007300ff0a77ac */ /* 0x000ea20008000a00 */
[----:B------:R-:W-:-:S03]  /*1870*/  IADD3 R19, P2, PT, R19, R28, RZ ;  /* 0x0000001c13137210 */ /* 0x000fc60007f5e0ff */
[----:B------:R-:W-:Y:S01]  /*1880*/  IMAD.X R21, RZ, RZ, R21, P0 ;  /* 0x000000ffff157224 */ /* 0x000fe200000e0615 */
[-C--:B------:R-:W-:Y:S01]  /*1890*/  LEA R6, P0, R17, R4.reuse, 0x1 ;  /* 0x0000000411067211 */ /* 0x080fe200078008ff */
[----:B------:R-:W-:Y:S01]  /*18a0*/  IMAD.X R22, RZ, RZ, R22, P2 ;  /* 0x000000ffff167224 */ /* 0x000fe200010e0616 */
[----:B01----:R-:W-:Y:S02]  /*18b0*/  LEA R2, P2, R19, R4, 0x1 ;  /* 0x0000000413027211 */ /* 0x003fe400078408ff */
[-C--:B------:R-:W-:Y:S02]  /*18c0*/  LEA.HI.X R7, R17, R5.reuse, R21, 0x1, P0 ;  /* 0x0000000511077211 */ /* 0x080fe400000f0c15 */
[----:B------:R-:W-:-:S03]  /*18d0*/  LEA.HI.X R3, R19, R5, R22, 0x1, P2 ;  /* 0x0000000513037211 */ /* 0x000fc600010f0c16 */
[----:B------:R-:W3:Y:S04]  /*18e0*/  LDG.E.U16.CONSTANT R6, desc[UR8][R6.64] ;  /* 0x0000000806067981 */ /* 0x000ee8000c1e9500 */
[----:B------:R-:W4:Y:S01]  /*18f0*/  LDG.E.U16.CONSTANT R2, desc[UR8][R2.64] ;  /* 0x0000000802027981 */ /* 0x000f22000c1e9500 */
[----:B------:R-:W-:Y:S01]  /*1900*/  IADD3 R19, P0, PT, R28, R20, RZ ;  /* 0x000000141c137210 */ /* 0x000fe20007f1e0ff */
[----:B---3--:R-:W-:Y:S02]  /*1910*/  IMAD.U32 R17, R6, 0x10000, RZ ;  /* 0x0001000006117824 */ /* 0x008fe400078e00ff */
[----:B----4-:R-:W-:-:S04]  /*1920*/  IMAD.U32 R22, R2, 0x10000, RZ ;  /* 0x0001000002167824 */ /* 0x010fc800078e00ff */
[----:B------:R-:W-:-:S04]  /*1930*/  FADD R22, -R17, R22 ;  /* 0x0000001611167221 */ /* 0x000fc80000000100 */
[----:B------:R-:W-:Y:S01]  /*1940*/  FFMA R22, R22, R0, R17 ;  /* 0x0000000016167223 */ /* 0x000fe20000000011 */
[----:B------:R-:W-:Y:S01]  /*1950*/  IMAD.X R0, RZ, RZ, R23, P0 ;  /* 0x000000ffff007224 */ /* 0x000fe200000e0617 */
[----:B--2---:R-:W-:-:S03]  /*1960*/  LEA R20, P0, R19, UR10, 0x1 ;  /* 0x0000000a13147c11 */ /* 0x004fc6000f8008ff */
[----:B------:R-:W-:Y:S02]  /*1970*/  F2FP.BF16.F32.PACK_AB R22, RZ, R22 ;  /* 0x00000016ff16723e */ /* 0x000fe400000010ff */
[----:B------:R-:W-:-:S05]  /*1980*/  LEA.HI.X R21, R19, UR11, R0, 0x1, P0 ;  /* 0x0000000b13157c11 */ /* 0x000fca00080f0c00 */
[----:B------:R2:W-:Y:S03]  /*1990*/  STG.E.U16 desc[UR8][R20.64], R22 ;  /* 0x0000001614007986 */ /* 0x0005e6000c101508 */
.L_x_49:
[----:B------:R-:W3:Y:S01]  /*19a0*/  LDCU UR4, c[0x0][0x3a8] ;  /* 0x00007500ff0477ac */ /* 0x000ee20008000800 */
[----:B------:R-:W-:-:S05]  /*19b0*/  VIADD R18, R18, 0x100 ;  /* 0x0000010012127836 */ /* 0x000fca0000000000 */
[----:B---3--:R-:W-:-:S13]  /*19c0*/  ISETP.GE.AND P0, PT, R18, UR4, PT ;  /* 0x0000000412007c0c */ /* 0x008fda000bf06270 */
[----:B------:R-:W-:Y:S05]  /*19d0*/  @!P0 BRA `(.L_x_52) ;  /* 0xffffffe800f88947 */ /* 0x000fea000383ffff */
.L_x_39:
[----:B------:R-:W-:Y:S05]  /*19e0*/  BSYNC.RECONVERGENT B0 ;  /* 0x0000000000007941 */ /* 0x000fea0003800200 */
.L_x_38:
[----:B------:R-:W3:Y:S01]  /*19f0*/  LDCU UR4, c[0x0][0x3a0] ;  /* 0x00007400ff0477ac */ /* 0x000ee20008000800 */
[----:B------:R-:W-:-:S04]  /*1a00*/  UIADD3 UR5, UPT, UPT, UR7, UR5, URZ ;  /* 0x0000000507057290 */ /* 0x000fc8000fffe0ff */
[----:B---3--:R-:W-:Y:S01]  /*1a10*/  UISETP.GE.AND UP0, UPT, UR5, UR4, UPT ;  /* 0x000000040500728c */ /* 0x008fe2000bf06270 */
[----:B------:R-:W-:Y:S08]  /*1a20*/  BAR.SYNC.DEFER_BLOCKING 0x0 ;  /* 0x0000000000007b1d */ /* 0x000ff00000010000 */
[----:B------:R-:W-:Y:S05]  /*1a30*/  BRA.U !UP0, `(.L_x_53) ;  /* 0xffffffe508d07547 */ /* 0x000fea000b83ffff */
[----:B------:R-:W-:Y:S05]  /*1a40*/  EXIT ;  /* 0x000000000000794d */ /* 0x000fea0003800000 */
        .weak           $__internal_1_$__cuda_sm3x_div_rn_noftz_f32_slowpath
        .type           $__internal_1_$__cuda_sm3x_div_rn_noftz_f32_slowpath,@function
        .size           $__internal_1_$__cuda_sm3x_div_rn_noftz_f32_slowpath,(.L_x_100 - $__internal_1_$__cuda_sm3x_div_rn_noftz_f32_slowpath)
$__internal_1_$__cuda_sm3x_div_rn_noftz_f32_slowpath:
[--C-:B------:R-:W-:Y:S01]  /*1a50*/  SHF.R.U32.HI R7, RZ, 0x17, R21.reuse ;  /* 0x00000017ff077819 */ /* 0x100fe20000011615 */
[----:B------:R-:W-:Y:S01]  /*1a60*/  BSSY.RECONVERGENT B3, `(.L_x_54) ;  /* 0x0000065000037945 */ /* 0x000fe20003800200 */
[--C-:B------:R-:W-:Y:S01]  /*1a70*/  SHF.R.U32.HI R3, RZ, 0x17, R0.reuse ;  /* 0x00000017ff037819 */ /* 0x100fe20000011600 */
[----:B------:R-:W-:Y:S01]  /*1a80*/  IMAD.MOV.U32 R20, RZ, RZ, R21 ;  /* 0x000000ffff147224 */ /* 0x000fe200078e0015 */
[----:B------:R-:W-:Y:S01]  /*1a90*/  LOP3.LUT R29, R7, 0xff, RZ, 0xc0, !PT ;  /* 0x000000ff071d7812 */ /* 0x000fe200078ec0ff */
[----:B------:R-:W-:Y:S01]  /*1aa0*/  IMAD.MOV.U32 R7, RZ, RZ, R0 ;  /* 0x000000ffff077224 */ /* 0x000fe200078e0000 */
        /* <DEDUP_REMOVED lines=31> */
.L_x_55:
        /* <DEDUP_REMOVED lines=29> */
[CCC-:B------:R-:W-:Y:S01]  /*1e70*/  FFMA.RZ R3, R28.reuse, R22.reuse, R21.reuse ;  /* 0x000000161c037223 */ /* 0x1c0fe2000000c015 */
[CCC-:B------:R-:W-:Y:S01]  /*1e80*/  FFMA.RM R20, R28.reuse, R22.reuse, R21.reuse ;  /* 0x000000161c147223 */ /* 0x1c0fe20000004015 */
[C---:B------:R-:W-:Y:S02]  /*1e90*/  ISETP.NE.AND P3, PT, R17.reuse, RZ, PT ;  /* 0x000000ff1100720c */ /* 0x040fe40003f65270 */
[----:B------:R-:W-:Y:S02]  /*1ea0*/  ISETP.NE.AND P2, PT, R17, RZ, PT ;  /* 0x000000ff1100720c */ /* 0x000fe40003f45270 */
[----:B------:R-:W-:Y:S01]  /*1eb0*/  LOP3.LUT R7, R3, 0x7fffff, RZ, 0xc0, !PT ;  /* 0x007fffff03077812 */ /* 0x000fe200078ec0ff */
[----:B------:R-:W-:Y:S01]  /*1ec0*/  FFMA.RP R3, R28, R22, R21 ;  /* 0x000000161c037223 */ /* 0x000fe20000008015 */
[----:B------:R-:W-:Y:S02]  /*1ed0*/  VIADD R22, R17, 0x20 ;  /* 0x0000002011167836 */ /* 0x000fe40000000000 */
[----:B------:R-:W-:Y:S01]  /*1ee0*/  LOP3.LUT R7, R7, 0x800000, RZ, 0xfc, !PT ;  /* 0x0080000007077812 */ /* 0x000fe200078efcff */
[----:B------:R-:W-:Y:S01]  /*1ef0*/  IMAD.MOV R17, RZ, RZ, -R17 ;  /* 0x000000ffff117224 */ /* 0x000fe200078e0a11 */
[----:B------:R-:W-:-:S02]  /*1f00*/  FSETP.NEU.FTZ.AND P0, PT, R3, R20, PT ;  /* 0x000000140300720b */ /* 0x000fc40003f1d000 */
[----:B------:R-:W-:Y:S02]  /*1f10*/  SHF.L.U32 R22, R7, R22, RZ ;  /* 0x0000001607167219 */ /* 0x000fe400000006ff */
[----:B------:R-:W-:Y:S02]  /*1f20*/  SEL R20, R17, RZ, P3 ;  /* 0x000000ff11147207 */ /* 0x000fe40001800000 */
[----:B------:R-:W-:Y:S02]  /*1f30*/  ISETP.NE.AND P2, PT, R22, RZ, P2 ;  /* 0x000000ff1600720c */ /* 0x000fe40001745270 */
[----:B------:R-:W-:Y:S02]  /*1f40*/  SHF.R.U32.HI R20, RZ, R20, R7 ;  /* 0x00000014ff147219 */ /* 0x000fe40000011607 */
[----:B------:R-:W-:Y:S02]  /*1f50*/  PLOP3.LUT P0, PT, P0, P2, PT, 0xf8, 0x8f ;  /* 0x00000000008f781c */ /* 0x000fe40000705f70 */
[----:B------:R-:W-:-:S02]  /*1f60*/  SHF.R.U32.HI R22, RZ, 0x1, R20 ;  /* 0x00000001ff167819 */ /* 0x000fc40000011614 */
[----:B------:R-:W-:-:S04]  /*1f70*/  SEL R3, RZ, 0x1, !P0 ;  /* 0x00000001ff037807 */ /* 0x000fc80004000000 */
[----:B------:R-:W-:-:S04]  /*1f80*/  LOP3.LUT R3, R3, 0x1, R22, 0xf8, !PT ;  /* 0x0000000103037812 */ /* 0x000fc800078ef816 */
[----:B------:R-:W-:-:S05]  /*1f90*/  LOP3.LUT R3, R3, R20, RZ, 0xc0, !PT ;  /* 0x0000001403037212 */ /* 0x000fca00078ec0ff */
[----:B------:R-:W-:-:S05]  /*1fa0*/  IMAD.IADD R3, R22, 0x1, R3 ;  /* 0x0000000116037824 */ /* 0x000fca00078e0203 */
[----:B------:R-:W-:Y:S01]  /*1fb0*/  LOP3.LUT R0, R3, R0, RZ, 0xfc, !PT ;  /* 0x0000000003007212 */ /* 0x000fe200078efcff */
[----:B------:R-:W-:Y:S06]  /*1fc0*/  BRA `(.L_x_63) ;  /* 0x0000000000107947 */ /* 0x000fec0003800000 */
.L_x_62:
[----:B------:R-:W-:-:S04]  /*1fd0*/  LOP3.LUT R0, R0, 0x80000000, RZ, 0xc0, !PT ;  /* 0x8000000000007812 */ /* 0x000fc800078ec0ff */
[----:B------:R-:W-:Y:S01]  /*1fe0*/  LOP3.LUT R0, R0, 0x7f800000, RZ, 0xfc, !PT ;  /* 0x7f80000000007812 */ /* 0x000fe200078efcff */
[----:B------:R-:W-:Y:S06]  /*1ff0*/  BRA `(.L_x_63) ;  /* 0x0000000000047947 */ /* 0x000fec0003800000 */
.L_x_61:
[----:B------:R-:W-:-:S07]  /*2000*/  IMAD R0, R20, 0x800000, R0 ;  /* 0x0080000014007824 */ /* 0x000fce00078e0200 */
.L_x_63:
[----:B------:R-:W-:Y:S05]  /*2010*/  BSYNC.RECONVERGENT B4 ;  /* 0x0000000000047941 */ /* 0x000fea0003800200 */
.L_x_60:
[----:B------:R-:W-:Y:S05]  /*2020*/  BRA `(.L_x_64) ;  /* 0x0000000000207947 */ /* 0x000fea0003800000 */
.L_x_59:
[----:B------:R-:W-:-:S04]  /*2030*/  LOP3.LUT R0, R20, 0x80000000, R7, 0x48, !PT ;  /* 0x8000000014007812 */ /* 0x000fc800078e4807 */
[----:B------:R-:W-:Y:S01]  /*2040*/  LOP3.LUT R0, R0, 0x7f800000, RZ, 0xfc, !PT ;  /* 0x7f80000000007812 */ /* 0x000fe200078efcff */
[----:B------:R-:W-:Y:S06]  /*2050*/  BRA `(.L_x_64) ;  /* 0x0000000000147947 */ /* 0x000fec0003800000 */
.L_x_58:
[----:B------:R-:W-:Y:S01]  /*2060*/  LOP3.LUT R0, R20, 0x80000000, R7, 0x48, !PT ;  /* 0x8000000014007812 */ /* 0x000fe200078e4807 */
[----:B------:R-:W-:Y:S06]  /*2070*/  BRA `(.L_x_64) ;  /* 0x00000000000c7947 */ /* 0x000fec0003800000 */
.L_x_57:
[----:B------:R-:W0:Y:S01]  /*2080*/  MUFU.RSQ R0, -QNAN ;  /* 0xffc0000000007908 */ /* 0x000e220000001400 */
[----:B------:R-:W-:Y:S05]  /*2090*/  BRA `(.L_x_64) ;  /* 0x0000000000047947 */ /* 0x000fea0003800000 */
.L_x_56:
[----:B------:R-:W-:-:S07]  /*20a0*/  FADD.FTZ R0, R0, R3 ;  /* 0x0000000300007221 */ /* 0x000fce0000010000 */
.L_x_64:
[----:B------:R-:W-:Y:S05]  /*20b0*/  BSYNC.RECONVERGENT B3 ;  /* 0x0000000000037941 */ /* 0x000fea0003800200 */
.L_x_54:
[----:B------:R-:W-:-:S04]  /*20c0*/  IMAD.MOV.U32 R7, RZ, RZ, 0x0 ;  /* 0x00000000ff077424 */ /* 0x000fc800078e00ff */
[----:B0-----:R-:W-:Y:S05]  /*20d0*/  RET.REL.NODEC R6 `(_ZN9robocache7kernels10production31resample_bf16_persistent_kernelI13__nv_bfloat16EEvPKT_PKfS8_PS4_iiii) ;  /* 0xffffffdc06c87950 */ /* 0x001fea0003c3ffff */
.L_x_65:
        /* <DEDUP_REMOVED lines=10> */
.L_x_100:


//--------------------- .text._ZN9robocache7kernels10production31resample_bf16_persistent_kernelIfEEvPKT_PKfS7_PS3_iiii --------------------------
	.section	.text._ZN9robocache7kernels10production31resample_bf16_persistent_kernelIfEEvPKT_PKfS7_PS3_iiii,"ax",@progbits
	.align	128
        .global         _ZN9robocache7kernels10production31resample_bf16_persistent_kernelIfEEvPKT_PKfS7_PS3_iiii
        .type           _ZN9robocache7kernels10production31resample_bf16_persistent_kernelIfEEvPKT_PKfS7_PS3_iiii,@function
        .size           _ZN9robocache7kernels10production31resample_bf16_persistent_kernelIfEEvPKT_PKfS7_PS3_iiii,(.L_x_101 - _ZN9robocache7kernels10production31resample_bf16_persistent_kernelIfEEvPKT_PKfS7_PS3_iiii)
        .other          _ZN9robocache7kernels10production31resample_bf16_persistent_kernelIfEEvPKT_PKfS7_PS3_iiii,@"STO_CUDA_ENTRY STV_DEFAULT"
_ZN9robocache7kernels10production31resample_bf16_persistent_kernelIfEEvPKT_PKfS7_PS3_iiii:
.text._ZN9robocache7kernels10production31resample_bf16_persistent_kernelIfEEvPKT_PKfS7_PS3_iiii:
        /* <DEDUP_REMOVED lines=14> */
[C---:B------:R-:W-:Y:S02]  /*00e0*/  LOP3.LUT R28, R17.reuse, 0x3, RZ, 0xc0, !PT ;  /* 0x00000003111c7812 */ /* 0x040fe400078ec0ff */
[----:B------:R-:W-:Y:S01]  /*00f0*/  LOP3.LUT R18, R17, 0x7ffffff8, RZ, 0xc0, !PT ;  /* 0x7ffffff811127812 */ /* 0x000fe200078ec0ff */
[----:B------:R-:W-:Y:S01]  /*0100*/  VIADD R27, R29, 0xffffffff ;  /* 0xffffffff1d1b7836 */ /* 0x000fe20000000000 */
[----:B0-----:R-:W-:Y:S01]  /*0110*/  ISETP.GE.OR P1, PT, R19, R16, !P1 ;  /* 0x000000101300720c */ /* 0x001fe20004f26670 */
[----:B----4-:R-:W-:-:S06]  /*0120*/  ULEA UR6, UR6, UR4, 0x18 ;  /* 0x0000000406067291 */ /* 0x010fcc000f8ec0ff */
[----:B------:R-:W-:Y:S01]  /*0130*/  LEA R14, R19, UR6, 0x2 ;  /* 0x00000006130e7c11 */ /* 0x000fe2000f8e10ff */
[C---:B-----5:R-:W-:Y:S01]  /*0140*/  IMAD R17, R0.reuse, R17, RZ ;  /* 0x0000001100117224 */ /* 0x060fe200078e02ff */
[C---:B------:R-:W-:Y:S01]  /*0150*/  VIMNMX R16, PT, PT, R0.reuse, 0x200, PT ;  /* 0x0000020000107848 */ /* 0x040fe20003fe0100 */
[----:B------:R-:W-:-:S04]  /*0160*/  VIADD R15, R0, 0xffffffff ;  /* 0xffffffff000f7836 */ /* 0x000fc80000000000 */
[----:B--23--:R-:W-:-:S07]  /*0170*/  VIADD R12, R16, 0xffffffff ;  /* 0xffffffff100c7836 */ /* 0x00cfce0000000000 */
.L_x_86:
[----:B0-----:R-:W0:Y:S01]  /*0180*/  LDC R0, c[0x0][0x3a4] ;  /* 0x0000e900ff007b82 */ /* 0x001e220000000800 */
[----:B------:R-:W-:Y:S01]  /*0190*/  BSSY.RECONVERGENT B0, `(.L_x_66) ;  /* 0x0000036000007945 */ /* 0x000fe20003800200 */
[----:B0-----:R-:W-:-:S13]  /*01a0*/  ISETP.GE.AND P0, PT, R19, R0, PT ;  /* 0x000000001300720c */ /* 0x001fda0003f06270 */
[----:B-12--5:R-:W-:Y:S05]  /*01b0*/  @P0 BRA `(.L_x_67) ;  /* 0x0000000000cc0947 */ /* 0x026fea0003800000 */
        /* <DEDUP_REMOVED lines=11> */
.L_x_70:
        /* <DEDUP_REMOVED lines=20> */
.L_x_69:
[----:B------:R-:W-:Y:S05]  /*03b0*/  BSYNC.RECONVERGENT B1 ;  /* 0x0000000000017941 */ /* 0x000fea0003800200 */
.L_x_68:
        /* <DEDUP_REMOVED lines=19> */
.L_x_67:
[----:B------:R-:W-:Y:S05]  /*04f0*/  BSYNC.RECONVERGENT B0 ;  /* 0x0000000000007941 */ /* 0x000fea0003800200 */
.L_x_66:
        /* <DEDUP_REMOVED lines=12> */
.L_x_85:
[----:B0-2--5:R-:W0:Y:S01]  /*05c0*/  LDC.64 R2, c[0x0][0x390] ;  /* 0x0000e400ff027b82 */ /* 0x025e220000000a00 */
[----:B------:R-:W-:Y:S01]  /*05d0*/  IMAD.IADD R7, R13, 0x1, R10 ;  /* 0x000000010d077824 */ /* 0x000fe200078e020a */
        /* <DEDUP_REMOVED lines=9> */
.L_x_75:
[----:B------:R-:W-:-:S05]  /*0670*/  IMAD.IADD R0, R3, 0x1, R20 ;  /* 0x0000000103007824 */ /* 0x000fca00078e0214 */
[----:B------:R-:W-:-:S04]  /*0680*/  SHF.R.S32.HI R0, RZ, 0x1, R0 ;  /* 0x00000001ff007819 */ /* 0x000fc80000011400 */
[----:B------:R-:W-:-:S05]  /*0690*/  LEA R6, R0, UR6, 0x2 ;  /* 0x0000000600067c11 */ /* 0x000fca000f8e10ff */
        /* <DEDUP_REMOVED lines=9> */
[----:B------:R-:W-:-:S05]  /*0730*/  LEA R0, R3, UR6, 0x2 ;  /* 0x0000000603007c11 */ /* 0x000fca000f8e10ff */
        /* <DEDUP_REMOVED lines=66> */
[----:B------:R-:W-:Y:S05]  /*0b60*/  @!P0 BRA `(.L_x_75) ;  /* 0xfffffff800c08947 */ /* 0x000fea000383ffff */
.L_x_74:
[----:B------:R-:W-:Y:S05]  /*0b70*/  BSYNC.RECONVERGENT B1 ;  /* 0x0000000000017941 */ /* 0x000fea0003800200 */
.L_x_73:
        /* <DEDUP_REMOVED lines=21> */
[----:B------:R-:W-:Y:S05]  /*0cd0*/  CALL.REL.NOINC `($__internal_2_$__cuda_sm3x_div_rn_noftz_f32_slowpath) ;  /* 0x0000000800a87944 */ /* 0x000fea0003c00000 */
[----:B------:R-:W-:-:S07]  /*0ce0*/  IMAD.MOV.U32 R2, RZ, RZ, R0 ;  /* 0x000000ffff027224 */ /* 0x000fce00078e0000 */
.L_x_79:
[----:B------:R-:W-:Y:S05]  /*0cf0*/  BSYNC.RECONVERGENT B2 ;  /* 0x0000000000027941 */ /* 0x000fea0003800200 */
.L_x_78:
[----:B------:R-:W-:-:S07]  /*0d00*/  FADD.SAT R0, RZ, R2 ;  /* 0x00000002ff007221 */ /* 0x000fce0000002000 */
.L_x_77:
[----:B------:R-:W-:Y:S05]  /*0d10*/  BSYNC.RECONVERGENT B1 ;  /* 0x0000000000017941 */ /* 0x000fea0003800200 */
.L_x_76:
[----:B------:R-:W0:Y:S01]  /*0d20*/  LDCU UR12, c[0x0][0x3ac] ;  /* 0x00007580ff0c77ac */ /* 0x000e220008000800 */
[----:B------:R-:W-:Y:S01]  /*0d30*/  IMAD.MOV.U32 R31, RZ, RZ, RZ ;  /* 0x000000ffff1f7224 */ /* 0x000fe200078e00ff */
[----:B0-----:R-:W-:Y:S02]  /*0d40*/  UISETP.GE.U32.AND UP0, UPT, UR12, 0x8, UPT ;  /* 0x000000080c00788c */ /* 0x001fe4000bf06070 */
[----:B------:R-:W-:Y:S02]  /*0d50*/  IMAD R22, R10, UR12, RZ ;  /* 0x0000000c0a167c24 */ /* 0x000fe4000f8e02ff */
        /* <DEDUP_REMOVED lines=9> */
.L_x_81:
[----:B------:R-:W-:Y:S02]  /*0df0*/  IADD3 R3, P0, PT, R20, UR4, RZ ;  /* 0x0000000414037c10 */ /* 0x000fe4000ff1e0ff */
[----:B------:R-:W-:-:S03]  /*0e00*/  IADD3 R7, P2, PT, R21, UR4, RZ ;  /* 0x0000000415077c10 */ /* 0x000fc6000ff5e0ff */
[----:B-1----:R-:W-:Y:S01]  /*0e10*/  IMAD.X R9, RZ, RZ, R23, P0 ;  /* 0x000000ffff097224 */ /* 0x002fe200000e0617 */
[-C--:B-----5:R-:W-:Y:S01]  /*0e20*/  LEA R2, P0, R3, R4.reuse, 0x2 ;  /* 0x0000000403027211 */ /* 0x0a0fe200078010ff */
[----:B------:R-:W-:Y:S01]  /*0e30*/  IMAD.X R8, RZ, RZ, R24, P2 ;  /* 0x000000ffff087224 */ /* 0x000fe200010e0618 */
[----:B------:R-:W-:Y:S02]  /*0e40*/  LEA R6, P2, R7, R4, 0x2 ;  /* 0x0000000407067211 */ /* 0x000fe400078410ff */
[-C--:B------:R-:W-:Y:S02]  /*0e50*/  LEA.HI.X R3, R3, R5.reuse, R9, 0x2, P0 ;  /* 0x0000000503037211 */ /* 0x080fe400000f1409 */
[----:B------:R-:W-:-:S03]  /*0e60*/  LEA.HI.X R7, R7, R5, R8, 0x2, P2 ;  /* 0x0000000507077211 */ /* 0x000fc600010f1408 */
[----:B------:R-:W2:Y:S04]  /*0e70*/  LDG.E.CONSTANT R43, desc[UR8][R2.64] ;  /* 0x00000008022b7981 */ /* 0x000ea8000c1e9900 */
[----:B------:R-:W2:Y:S04]  /*0e80*/  LDG.E.CONSTANT R44, desc[UR8][R6.64] ;  /* 0x00000008062c7981 */ /* 0x000ea8000c1e9900 */
[----:B------:R-:W3:Y:S04]  /*0e90*/  LDG.E.CONSTANT R37, desc[UR8][R2.64+0x4] ;  /* 0x0000040802257981 */ /* 0x000ee8000c1e9900 */
[----:B------:R-:W3:Y:S04]  /*0ea0*/  LDG.E.CONSTANT R34, desc[UR8][R6.64+0x4] ;  /* 0x0000040806227981 */ /* 0x000ee8000c1e9900 */
[----:B------:R-:W4:Y:S04]  /*0eb0*/  LDG.E.CONSTANT R41, desc[UR8][R2.64+0x8] ;  /* 0x0000080802297981 */ /* 0x000f28000c1e9900 */
[----:B------:R-:W4:Y:S04]  /*0ec0*/  LDG.E.CONSTANT R32, desc[UR8][R6.64+0x8] ;  /* 0x0000080806207981 */ /* 0x000f28000c1e9900 */
[----:B------:R-:W4:Y:S04]  /*0ed0*/  LDG.E.CONSTANT R39, desc[UR8][R2.64+0xc] ;  /* 0x00000c0802277981 */ /* 0x000f28000c1e9900 */
[----:B------:R-:W4:Y:S04]  /*0ee0*/  LDG.E.CONSTANT R30, desc[UR8][R6.64+0xc] ;  /* 0x00000c08061e7981 */ /* 0x000f28000c1e9900 */
[----:B------:R-:W4:Y:S04]  /*0ef0*/  LDG.E.CONSTANT R35, desc[UR8][R2.64+0x10] ;  /* 0x0000100802237981 */ /* 0x000f28000c1e9900 */
[----:B------:R-:W4:Y:S04]  /*0f00*/  LDG.E.CONSTANT R33, desc[UR8][R2.64+0x14] ;  /* 0x0000140802217981 */ /* 0x000f28000c1e9900 */
[----:B------:R-:W4:Y:S04]  /*0f10*/  LDG.E.CONSTANT R31, desc[UR8][R2.64+0x18] ;  /* 0x00001808021f7981 */ /* 0x000f28000c1e9900 */
[----:B------:R1:W4:Y:S04]  /*0f20*/  LDG.E.CONSTANT R45, desc[UR8][R2.64+0x1c] ;  /* 0x00001c08022d7981 */ /* 0x000328000c1e9900 */
[----:B------:R-:W4:Y:S04]  /*0f30*/  LDG.E.CONSTANT R36, desc[UR8][R6.64+0x10] ;  /* 0x0000100806247981 */ /* 0x000f28000c1e9900 */
[----:B------:R-:W4:Y:S04]  /*0f40*/  LDG.E.CONSTANT R40, desc[UR8][R6.64+0x14] ;  /* 0x0000140806287981 */ /* 0x000f28000c1e9900 */
[----:B------:R-:W4:Y:S04]  /*0f50*/  LDG.E.CONSTANT R38, desc[UR8][R6.64+0x18] ;  /* 0x0000180806267981 */ /* 0x000f28000c1e9900 */
[----:B------:R-:W4:Y:S01]  /*0f60*/  LDG.E.CONSTANT R42, desc[UR8][R6.64+0x1c] ;  /* 0x00001c08062a7981 */ /* 0x000f22000c1e9900 */
[----:B------:R-:W-:Y:S01]  /*0f70*/  IADD3 R9, P0, PT, R22, UR4, RZ ;  /* 0x0000000416097c10 */ /* 0x000fe2000ff1e0ff */
[----:B------:R-:W-:-:S04]  /*0f80*/  UIADD3 UR4, UPT, UPT, UR4, 0x8, URZ ;  /* 0x0000000804047890 */ /* 0x000fc8000fffe0ff */
[----:B-1----:R-:W-:Y:S01]  /*0f90*/  IMAD.X R2, RZ, RZ, R25, P0 ;  /* 0x000000ffff027224 */ /* 0x002fe200000e0619 */
[----:B0-----:R-:W-:-:S04]  /*0fa0*/  LEA R8, P0, R9, UR10, 0x2 ;  /* 0x0000000a09087c11 */ /* 0x001fc8000f8010ff */
[----:B------:R-:W-:Y:S02]  /*0fb0*/  LEA.HI.X R9, R9, UR11, R2, 0x2, P0 ;  /* 0x0000000b09097c11 */ /* 0x000fe400080f1402 */
[----:B------:R-:W-:Y:S01]  /*0fc0*/  ISETP.NE.AND P0, PT, R18, UR4, PT ;  /* 0x0000000412007c0c */ /* 0x000fe2000bf05270 */
[----:B--2---:R-:W-:-:S04]  /*0fd0*/  FADD R44, -R43, R44 ;  /* 0x0000002c2b2c7221 */ /* 0x004fc80000000100 */
[----:B------:R-:W-:Y:S01]  /*0fe0*/  FFMA R43, R44, R0, R43 ;  /* 0x000000002c2b7223 */ /* 0x000fe2000000002b */
[----:B---3--:R-:W-:-:S04]  /*0ff0*/  FADD R34, -R37, R34 ;  /* 0x0000002225227221 */ /* 0x008fc80000000100 */
[----:B------:R1:W-:Y:S01]  /*1000*/  STG.E desc[UR8][R8.64], R43 ;  /* 0x0000002b08007986 */ /* 0x0003e2000c101908 */
[----:B------:R-:W-:Y:S01]  /*1010*/  FFMA R37, R34, R0, R37 ;  /* 0x0000000022257223 */ /* 0x000fe20000000025 */
[----:B----4-:R-:W-:-:S04]  /*1020*/  FADD R32, -R41, R32 ;  /* 0x0000002029207221 */ /* 0x010fc80000000100 */
[----:B------:R1:W-:Y:S01]  /*1030*/  STG.E desc[UR8][R8.64+0x4], R37 ;  /* 0x0000042508007986 */ /* 0x0003e2000c101908 */
[----:B------:R-:W-:Y:S01]  /*1040*/  FFMA R41, R32, R0, R41 ;  /* 0x0000000020297223 */ /* 0x000fe20000000029 */
[----:B------:R-:W-:-:S04]  /*1050*/  FADD R30, -R39, R30 ;  /* 0x0000001e271e7221 */ /* 0x000fc80000000100 */
[----:B------:R1:W-:Y:S01]  /*1060*/  STG.E desc[UR8][R8.64+0x8], R41 ;  /* 0x0000082908007986 */ /* 0x0003e2000c101908 */
[----:B------:R-:W-:-:S05]  /*1070*/  FFMA R39, R30, R0, R39 ;  /* 0x000000001e277223 */ /* 0x000fca0000000027 */
[----:B------:R1:W-:Y:S01]  /*1080*/  STG.E desc[UR8][R8.64+0xc], R39 ;  /* 0x00000c2708007986 */ /* 0x0003e2000c101908 */
[----:B------:R-:W-:Y:S01]  /*1090*/  FADD R36, -R35, R36 ;  /* 0x0000002423247221 */ /* 0x000fe20000000100 */
[----:B------:R-:W-:-:S03]  /*10a0*/  FADD R40, -R33, R40 ;  /* 0x0000002821287221 */ /* 0x000fc60000000100 */
[-C--:B------:R-:W-:Y:S01]  /*10b0*/  FFMA R35, R36, R0.reuse, R35 ;  /* 0x0000000024237223 */ /* 0x080fe20000000023 */
[----:B------:R-:W-:Y:S01]  /*10c0*/  FADD R38, -R31, R38 ;  /* 0x000000261f267221 */ /* 0x000fe20000000100 */
[----:B------:R-:W-:-:S03]  /*10d0*/  FFMA R33, R40, R0, R33 ;  /* 0x0000000028217223 */ /* 0x000fc60000000021 */
[----:B------:R1:W-:Y:S01]  /*10e0*/  STG.E desc[UR8][R8.64+0x10], R35 ;  /* 0x0000102308007986 */ /* 0x0003e2000c101908 */
[----:B------:R-:W-:Y:S01]  /*10f0*/  FADD R42, -R45, R42 ;  /* 0x0000002a2d2a7221 */ /* 0x000fe20000000100 */
[-C--:B------:R-:W-:Y:S02]  /*1100*/  FFMA R31, R38, R0.reuse, R31 ;  /* 0x00000000261f7223 */ /* 0x080fe4000000001f */
[----:B------:R1:W-:Y:S01]  /*1110*/  STG.E desc[UR8][R8.64+0x14], R33 ;  /* 0x0000142108007986 */ /* 0x0003e2000c101908 */
[----:B------:R-:W-:-:S03]  /*1120*/  FFMA R45, R42, R0, R45 ;  /* 0x000000002a2d7223 */ /* 0x000fc6000000002d */
[----:B------:R1:W-:Y:S04]  /*1130*/  STG.E desc[UR8][R8.64+0x18], R31 ;  /* 0x0000181f08007986 */ /* 0x0003e8000c101908 */
[----:B------:R1:W-:Y:S01]  /*1140*/  STG.E desc[UR8][R8.64+0x1c], R45 ;  /* 0x00001c2d08007986 */ /* 0x0003e2000c101908 */
[----:B------:R-:W-:Y:S05]  /*1150*/  @P0 BRA `(.L_x_81) ;  /* 0xfffffffc00240947 */ /* 0x000fea000383ffff */
[----:B-1----:R-:W-:-:S07]  /*1160*/  IMAD.MOV.U32 R31, RZ, RZ, R18 ;  /* 0x000000ffff1f7224 */ /* 0x002fce00078e0012 */
.L_x_80:
        /* <DEDUP_REMOVED lines=9> */
[-C--:B-----5:R-:W-:Y:S01]  /*1200*/  LEA R2, P3, R3, R4.reuse, 0x2 ;  /* 0x0000000403027211 */ /* 0x0a0fe200078610ff */
[----:B------:R-:W-:Y:S01]  /*1210*/  IMAD.X R8, RZ, RZ, R24, P2 ;  /* 0x000000ffff087224 */ /* 0x000fe200010e0618 */
[----:B------:R-:W-:Y:S02]  /*1220*/  LEA R6, P2, R7, R4, 0x2 ;  /* 0x0000000407067211 */ /* 0x000fe400078410ff */
[-C--:B------:R-:W-:Y:S02]  /*1230*/  LEA.HI.X R3, R3, R5.reuse, R9, 0x2, P3 ;  /* 0x0000000503037211 */ /* 0x080fe400018f1409 */
[----:B------:R-:W-:-:S03]  /*1240*/  LEA.HI.X R7, R7, R5, R8, 0x2, P2 ;  /* 0x0000000507077211 */ /* 0x000fc600010f1408 */
[----:B------:R-:W2:Y:S04]  /*1250*/  LDG.E.CONSTANT R35, desc[UR8][R2.64] ;  /* 0x0000000802237981 */ /* 0x000ea8000c1e9900 */
[----:B------:R-:W3:Y:S04]  /*1260*/  LDG.E.CONSTANT R37, desc[UR8][R2.64+0x4] ;  /* 0x0000040802257981 */ /* 0x000ee8000c1e9900 */
[----:B------:R-:W4:Y:S04]  /*1270*/  LDG.E.CONSTANT R33, desc[UR8][R2.64+0x8] ;  /* 0x0000080802217981 */ /* 0x000f28000c1e9900 */
[----:B------:R-:W4:Y:S04]  /*1280*/  LDG.E.CONSTANT R39, desc[UR8][R2.64+0xc] ;  /* 0x00000c0802277981 */ /* 0x000f28000c1e9900 */
[----:B------:R-:W2:Y:S04]  /*1290*/  LDG.E.CONSTANT R30, desc[UR8][R6.64] ;  /* 0x00000008061e7981 */ /* 0x000ea8000c1e9900 */
[----:B------:R-:W3:Y:S04]  /*12a0*/  LDG.E.CONSTANT R32, desc[UR8][R6.64+0x4] ;  /* 0x0000040806207981 */ /* 0x000ee8000c1e9900 */
[----:B------:R-:W4:Y:S04]  /*12b0*/  LDG.E.CONSTANT R34, desc[UR8][R6.64+0x8] ;  /* 0x0000080806227981 */ /* 0x000f28000c1e9900 */
[----:B------:R-:W4:Y:S01]  /*12c0*/  LDG.E.CONSTANT R36, desc[UR8][R6.64+0xc] ;  /* 0x00000c0806247981 */ /* 0x000f22000c1e9900 */
[C---:B------:R-:W-:Y:S01]  /*12d0*/  IADD3 R9, P2, PT, R31.reuse, R22, RZ ;  /* 0x000000161f097210 */ /* 0x040fe20007f5e0ff */
[----:B------:R-:W-:-:S04]  /*12e0*/  VIADD R31, R31, 0x4 ;  /* 0x000000041f1f7836 */ /* 0x000fc80000000000 */
[----:B------:R-:W-:Y:S01]  /*12f0*/  IMAD.X R38, RZ, RZ, R25, P2 ;  /* 0x000000ffff267224 */ /* 0x000fe200010e0619 */
[----:B0-----:R-:W-:-:S04]  /*1300*/  LEA R8, P2, R9, UR10, 0x2 ;  /* 0x0000000a09087c11 */ /* 0x001fc8000f8410ff */
[----:B------:R-:W-:Y:S01]  /*1310*/  LEA.HI.X R9, R9, UR11, R38, 0x2, P2 ;  /* 0x0000000b09097c11 */ /* 0x000fe200090f1426 */
[----:B--2---:R-:W-:Y:S01]  /*1320*/  FADD R30, -R35, R30 ;  /* 0x0000001e231e7221 */ /* 0x004fe20000000100 */
[----:B---3--:R-:W-:-:S03]  /*1330*/  FADD R32, -R37, R32 ;  /* 0x0000002025207221 */ /* 0x008fc60000000100 */
[-C--:B------:R-:W-:Y:S01]  /*1340*/  FFMA R35, R30, R0.reuse, R35 ;  /* 0x000000001e237223 */ /* 0x080fe20000000023 */
[----:B----4-:R-:W-:Y:S01]  /*1350*/  FADD R34, -R33, R34 ;  /* 0x0000002221227221 */ /* 0x010fe20000000100 */
[----:B------:R-:W-:-:S03]  /*1360*/  FFMA R37, R32, R0, R37 ;  /* 0x0000000020257223 */ /* 0x000fc60000000025 */
[----:B------:R0:W-:Y:S01]  /*1370*/  STG.E desc[UR8][R8.64], R35 ;  /* 0x0000002308007986 */ /* 0x0001e2000c101908 */
[----:B------:R-:W-:Y:S01]  /*1380*/  FADD R36, -R39, R36 ;  /* 0x0000002427247221 */ /* 0x000fe20000000100 */
[-C--:B------:R-:W-:Y:S02]  /*1390*/  FFMA R33, R34, R0.reuse, R33 ;  /* 0x0000000022217223 */ /* 0x080fe40000000021 */
[----:B------:R0:W-:Y:S01]  /*13a0*/  STG.E desc[UR8][R8.64+0x4], R37 ;  /* 0x0000042508007986 */ /* 0x0001e2000c101908 */
[----:B------:R-:W-:-:S03]  /*13b0*/  FFMA R39, R36, R0, R39 ;  /* 0x0000000024277223 */ /* 0x000fc60000000027 */
[----:B------:R0:W-:Y:S04]  /*13c0*/  STG.E desc[UR8][R8.64+0x8], R33 ;  /* 0x0000082108007986 */ /* 0x0001e8000c101908 */
[----:B------:R0:W-:Y:S02]  /*13d0*/  STG.E desc[UR8][R8.64+0xc], R39 ;  /* 0x00000c2708007986 */ /* 0x0001e4000c101908 */
.L_x_83:
[----:B------:R-:W-:Y:S05]  /*13e0*/  @!P0 BRA `(.L_x_82) ;  /* 0x0000000000b88947 */ /* 0x000fea0003800000 */
[----:B------:R-:W-:Y:S01]  /*13f0*/  ISETP.NE.AND P0, PT, R28, 0x1, PT ;  /* 0x000000011c00780c */ /* 0x000fe20003f05270 */
[----:B------:R-:W-:-:S12]  /*1400*/  ULOP3.LUT UP0, URZ, UR12, 0x1, URZ, 0xc0, !UPT ;  /* 0x000000010cff7892 */ /* 0x000fd8000f80c0ff */
[----:B------:R-:W-:Y:S05]  /*1410*/  @!P0 BRA `(.L_x_84) ;  /* 0x0000000000608947 */ /* 0x000fea0003800000 */
[-C--:B------:R-:W-:Y:S01]  /*1420*/  IADD3 R3, P0, PT, R20, R31.reuse, RZ ;  /* 0x0000001f14037210 */ /* 0x080fe20007f1e0ff */
[----:B------:R-:W1:Y:S01]  /*1430*/  LDCU.64 UR10, c[0x0][0x398] ;  /* 0x00007300ff0a77ac */ /* 0x000e620008000a00 */
[----:B0-----:R-:W-:-:S03]  /*1440*/  IADD3 R9, P2, PT, R21, R31, RZ ;  /* 0x0000001f15097210 */ /* 0x001fc60007f5e0ff */
        /* <DEDUP_REMOVED lines=8> */
[----:B------:R-:W2:Y:S04]  /*14d0*/  LDG.E.CONSTANT R30, desc[UR8][R6.64] ;  /* 0x00000008061e7981 */ /* 0x000ea8000c1e9900 */
[----:B------:R-:W3:Y:S01]  /*14e0*/  LDG.E.CONSTANT R34, desc[UR8][R6.64+0x4] ;  /* 0x0000040806227981 */ /* 0x000ee2000c1e9900 */
[C---:B------:R-:W-:Y:S01]  /*14f0*/  IADD3 R9, P0, PT, R31.reuse, R22, RZ ;  /* 0x000000161f097210 */ /* 0x040fe20007f1e0ff */
[----:B------:R-:W-:-:S04]  /*1500*/  VIADD R31, R31, 0x2 ;  /* 0x000000021f1f7836 */ /* 0x000fc80000000000 */
[----:B------:R-:W-:Y:S01]  /*1510*/  IMAD.X R32, RZ, RZ, R25, P0 ;  /* 0x000000ffff207224 */ /* 0x000fe200000e0619 */
[----:B-1----:R-:W-:-:S04]  /*1520*/  LEA R8, P0, R9, UR10, 0x2 ;  /* 0x0000000a09087c11 */ /* 0x002fc8000f8010ff */
[----:B------:R-:W-:Y:S01]  /*1530*/  LEA.HI.X R9, R9, UR11, R32, 0x2, P0 ;  /* 0x0000000b09097c11 */ /* 0x000fe200080f1420 */
[----:B--2---:R-:W-:Y:S01]  /*1540*/  FADD R30, -R33, R30 ;  /* 0x0000001e211e7221 */ /* 0x004fe20000000100 */
[----:B---3--:R-:W-:-:S03]  /*1550*/  FADD R34, -R35, R34 ;  /* 0x0000002223227221 */ /* 0x008fc60000000100 */
[-C--:B------:R-:W-:Y:S01]  /*1560*/  FFMA R33, R30, R0.reuse, R33 ;  /* 0x000000001e217223 */ /* 0x080fe20000000021 */
[----:B------:R-:W-:-:S04]  /*1570*/  FFMA R35, R34, R0, R35 ;  /* 0x0000000022237223 */ /* 0x000fc80000000023 */
[----:B------:R1:W-:Y:S04]  /*1580*/  STG.E desc[UR8][R8.64], R33 ;  /* 0x0000002108007986 */ /* 0x0003e8000c101908 */
[----:B------:R1:W-:Y:S02]  /*1590*/  STG.E desc[UR8][R8.64+0x4], R35 ;  /* 0x0000042308007986 */ /* 0x0003e4000c101908 */
.L_x_84:
[----:B------:R-:W-:Y:S05]  /*15a0*/  BRA.U !UP0, `(.L_x_82) ;  /* 0x0000000108487547 */ /* 0x000fea000b800000 */
[-C--:B------:R-:W-:Y:S01]  /*15b0*/  IADD3 R3, P0, PT, R20, R31.reuse, RZ ;  /* 0x0000001f14037210 */ /* 0x080fe20007f1e0ff */
[----:B------:R-:W2:Y:S01]  /*15c0*/  LDCU.64 UR10, c[0x0][0x398] ;  /* 0x00007300ff0a77ac */ /* 0x000ea20008000a00 */
[----:B------:R-:W-:-:S03]  /*15d0*/  IADD3 R21, P2, PT, R21, R31, RZ ;  /* 0x0000001f15157210 */ /* 0x000fc60007f5e0ff */
[----:B------:R-:W-:Y:S01]  /*15e0*/  IMAD.X R23, RZ, RZ, R23, P0 ;  /* 0x000000ffff177224 */ /* 0x000fe200000e0617 */
[-C--:B01----:R-:W-:Y:S01]  /*15f0*/  LEA R8, P0, R3, R4.reuse, 0x2 ;  /* 0x0000000403087211 */ /* 0x083fe200078010ff */
[----:B------:R-:W-:Y:S01]  /*1600*/  IMAD.X R24, RZ, RZ, R24, P2 ;  /* 0x000000ffff187224 */ /* 0x000fe200010e0618 */
[----:B------:R-:W-:Y:S02]  /*1610*/  LEA R6, P2, R21, R4, 0x2 ;  /* 0x0000000415067211 */ /* 0x000fe400078410ff */
[-C--:B------:R-:W-:Y:S02]  /*1620*/  LEA.HI.X R9, R3, R5.reuse, R23, 0x2, P0 ;  /* 0x0000000503097211 */ /* 0x080fe400000f1417 */
[----:B------:R-:W-:-:S04]  /*1630*/  LEA.HI.X R7, R21, R5, R24, 0x2, P2 ;  /* 0x0000000515077211 */ /* 0x000fc800010f1418 */
[----:B------:R-:W3:Y:S04]  /*1640*/  LDG.E.CONSTANT R9, desc[UR8][R8.64] ;  /* 0x0000000808097981 */ /* 0x000ee8000c1e9900 */
[----:B------:R-:W3:Y:S01]  /*1650*/  LDG.E.CONSTANT R6, desc[UR8][R6.64] ;  /* 0x0000000806067981 */ /* 0x000ee2000c1e9900 */
[----:B------:R-:W-:-:S05]  /*1660*/  IADD3 R22, P0, PT, R31, R22, RZ ;  /* 0x000000161f167210 */ /* 0x000fca0007f1e0ff */
[----:B------:R-:W-:Y:S01]  /*1670*/  IMAD.X R25, RZ, RZ, R25, P0 ;  /* 0x000000ffff197224 */ /* 0x000fe200000e0619 */
[----:B--2--5:R-:W-:-:S04]  /*1680*/  LEA R2, P0, R22, UR10, 0x2 ;  /* 0x0000000a16027c11 */ /* 0x024fc8000f8010ff */
[----:B------:R-:W-:Y:S01]  /*1690*/  LEA.HI.X R3, R22, UR11, R25, 0x2, P0 ;  /* 0x0000000b16037c11 */ /* 0x000fe200080f1419 */
[----:B---3--:R-:W-:-:S04]  /*16a0*/  FADD R20, -R9, R6 ;  /* 0x0000000609147221 */ /* 0x008fc80000000100 */
[----:B------:R-:W-:-:S05]  /*16b0*/  FFMA R21, R20, R0, R9 ;  /* 0x0000000014157223 */ /* 0x000fca0000000009 */
[----:B------:R2:W-:Y:S02]  /*16c0*/  STG.E desc[UR8][R2.64], R21 ;  /* 0x0000001502007986 */ /* 0x0005e4000c101908 */
.L_x_82:
[----:B------:R-:W3:Y:S01]  /*16d0*/  LDCU UR4, c[0x0][0x3a8] ;  /* 0x00007500ff0477ac */ /* 0x000ee20008000800 */
[----:B------:R-:W-:-:S05]  /*16e0*/  VIADD R10, R10, 0x100 ;  /* 0x000001000a0a7836 */ /* 0x000fca0000000000 */
[----:B---3--:R-:W-:-:S13]  /*16f0*/  ISETP.GE.AND P0, PT, R10, UR4, PT ;  /* 0x000000040a007c0c */ /* 0x008fda000bf06270 */
[----:B------:R-:W-:Y:S05]  /*1700*/  @!P0 BRA `(.L_x_85) ;  /* 0xffffffec00ac8947 */ /* 0x000fea000383ffff */
.L_x_72:
[----:B------:R-:W-:Y:S05]  /*1710*/  BSYNC.RECONVERGENT B0 ;  /* 0x0000000000007941 */ /* 0x000fea0003800200 */
.L_x_71:
[----:B------:R-:W3:Y:S01]  /*1720*/  LDCU UR4, c[0x0][0x3a0] ;  /* 0x00007400ff0477ac */ /* 0x000ee20008000800 */
[----:B------:R-:W-:-:S04]  /*1730*/  UIADD3 UR5, UPT, UPT, UR7, UR5, URZ ;  /* 0x0000000507057290 */ /* 0x000fc8000fffe0ff */
[----:B---3--:R-:W-:Y:S01]  /*1740*/  UISETP.GE.AND UP0, UPT, UR5, UR4, UPT ;  /* 0x000000040500728c */ /* 0x008fe2000bf06270 */
[----:B------:R-:W-:Y:S08]  /*1750*/  BAR.SYNC.DEFER_BLOCKING 0x0 ;  /* 0x0000000000007b1d */ /* 0x000ff00000010000 */
[----:B------:R-:W-:Y:S05]  /*1760*/  BRA.U !UP0, `(.L_x_86) ;  /* 0xffffffe908847547 */ /* 0x000fea000b83ffff */
[----:B------:R-:W-:Y:S05]  /*1770*/  EXIT ;  /* 0x000000000000794d */ /* 0x000fea0003800000 */
        .weak           $__internal_2_$__cuda_sm3x_div_rn_noftz_f32_slowpath
        .type           $__internal_2_$__cuda_sm3x_div_rn_noftz_f32_slowpath,@function
        .size           $__internal_2_$__cuda_sm3x_div_rn_noftz_f32_slowpath,(.L_x_101 - $__internal_2_$__cuda_sm3x_div_rn_noftz_f32_slowpath)
$__internal_2_$__cuda_sm3x_div_rn_noftz_f32_slowpath:
        /* <DEDUP_REMOVED lines=37> */
.L_x_88:
[----:B------:R-:W-:Y:S01]  /*19d0*/  LEA R0, R24, 0xc0800000, 0x17 ;  /* 0xc080000018007811 */ /* 0x000fe200078eb8ff */
[----:B------:R-:W-:Y:S01]  /*19e0*/  VIADD R3, R22, 0xffffff81 ;  /* 0xffffff8116037836 */ /* 0x000fe20000000000 */
[----:B------:R-:W-:Y:S03]  /*19f0*/  BSSY.RECONVERGENT B4, `(.L_x_93) ;  /* 0x0000035000047945 */ /* 0x000fe60003800200 */
[----:B------:R-:W-:Y:S02]  /*1a00*/  IMAD.IADD R7, R7, 0x1, -R0 ;  /* 0x0000000107077824 */ /* 0x000fe400078e0a00 */
[----:B------:R-:W-:Y:S02]  /*1a10*/  IMAD R0, R3, -0x800000, R6 ;  /* 0xff80000003007824 */ /* 0x000fe400078e0206 */
[----:B------:R0:W1:Y:S01]  /*1a20*/  MUFU.RCP R9, R7 ;  /* 0x0000000700097308 */ /* 0x0000620000001000 */
[----:B------:R-:W-:Y:S01]  /*1a30*/  FADD.FTZ R23, -R7, -RZ ;  /* 0x800000ff07177221 */ /* 0x000fe20000010100 */
[----:B0-----:R-:W-:-:S05]  /*1a40*/  IADD3 R7, PT, PT, R3, 0x7f, -R24 ;  /* 0x0000007f03077810 */ /* 0x001fca0007ffe818 */
[----:B------:R-:W-:Y:S02]  /*1a50*/  IMAD.IADD R7, R7, 0x1, R8 ;  /* 0x0000000107077824 */ /* 0x000fe400078e0208 */
[----:B-1----:R-:W-:-:S04]  /*1a60*/  FFMA R22, R9, R23, 1 ;  /* 0x3f80000009167423 */ /* 0x002fc80000000017 */
        /* <DEDUP_REMOVED lines=19> */
[-CC-:B------:R-:W-:Y:S01]  /*1ba0*/  FFMA.RZ R3, R25, R23.reuse, R6.reuse ;  /* 0x0000001719037223 */ /* 0x180fe2000000c006 */
        /* <DEDUP_REMOVED lines=21> */
.L_x_95:
[----:B------:R-:W-:-:S04]  /*1d00*/  LOP3.LUT R0, R0, 0x80000000, RZ, 0xc0, !PT ;  /* 0x8000000000007812 */ /* 0x000fc800078ec0ff */
[----:B------:R-:W-:Y:S01]  /*1d10*/  LOP3.LUT R0, R0, 0x7f800000, RZ, 0xfc, !PT ;  /* 0x7f80000000007812 */ /* 0x000fe200078efcff */
[----:B------:R-:W-:Y:S06]  /*1d20*/  BRA `(.L_x_96) ;  /* 0x0000000000047947 */ /* 0x000fec0003800000 */
.L_x_94:
[----:B------:R-:W-:-:S07]  /*1d30*/  IMAD R0, R7, 0x800000, R0 ;  /* 0x0080000007007824 */ /* 0x000fce00078e0200 */
.L_x_96:
[----:B------:R-:W-:Y:S05]  /*1d40*/  BSYNC.RECONVERGENT B4 ;  /* 0x0000000000047941 */ /* 0x000fea0003800200 */
.L_x_93:
[----:B------:R-:W-:Y:S05]  /*1d50*/  BRA `(.L_x_97) ;  /* 0x0000000000207947 */ /* 0x000fea0003800000 */
.L_x_92:
[----:B------:R-:W-:-:S04]  /*1d60*/  LOP3.LUT R0, R7, 0x80000000, R6, 0x48, !PT ;  /* 0x8000000007007812 */ /* 0x000fc800078e4806 */
[----:B------:R-:W-:Y:S01]  /*1d70*/  LOP3.LUT R0, R0, 0x7f800000, RZ, 0xfc, !PT ;  /* 0x7f80000000007812 */ /* 0x000fe200078efcff */
[----:B------:R-:W-:Y:S06]  /*1d80*/  BRA `(.L_x_97) ;  /* 0x0000000000147947 */ /* 0x000fec0003800000 */
.L_x_91:
[----:B------:R-:W-:Y:S01]  /*1d90*/  LOP3.LUT R0, R7, 0x80000000, R6, 0x48, !PT ;  /* 0x8000000007007812 */ /* 0x000fe200078e4806 */
[----:B------:R-:W-:Y:S06]  /*1da0*/  BRA `(.L_x_97) ;  /* 0x00000000000c7947 */ /* 0x000fec0003800000 */
.L_x_90:
[----:B------:R-:W0:Y:S01]  /*1db0*/  MUFU.RSQ R0, -QNAN ;  /* 0xffc0000000007908 */ /* 0x000e220000001400 */
[----:B------:R-:W-:Y:S05]  /*1dc0*/  BRA `(.L_x_97) ;  /* 0x0000000000047947 */ /* 0x000fea0003800000 */
.L_x_89:
[----:B------:R-:W-:-:S07]  /*1dd0*/  FADD.FTZ R0, R0, R3 ;  /* 0x0000000300007221 */ /* 0x000fce0000010000 */
.L_x_97:
[----:B------:R-:W-:Y:S05]  /*1de0*/  BSYNC.RECONVERGENT B3 ;  /* 0x0000000000037941 */ /* 0x000fea0003800200 */
.L_x_87:
[----:B------:R-:W-:-:S04]  /*1df0*/  IMAD.MOV.U32 R3, RZ, RZ, 0x0 ;  /* 0x00000000ff037424 */ /* 0x000fc800078e00ff */
[----:B0-----:R-:W-:Y:S05]  /*1e00*/  RET.REL.NODEC R2 `(_ZN9robocache7kernels10production31resample_bf16_persistent_kernelIfEEvPKT_PKfS7_PS3_iiii) ;  /* 0xffffffe0027c7950 */ /* 0x001fea0003c3ffff */
.L_x_98:
        /* <DEDUP_REMOVED lines=15> */
.L_x_101:


//--------------------- .nv.shared._ZN9robocache7kernels10production31resample_bf16_persistent_kernelI6__halfEEvPKT_PKfS8_PS4_iiii --------------------------
	.section	.nv.shared._ZN9robocache7kernels10production31resample_bf16_persistent_kernelI6__halfEEvPKT_PKfS8_PS4_iiii,"aw",@nobits
	.sectionflags	@""
	.align	4
.nv.shared._ZN9robocache7kernels10production31resample_bf16_persistent_kernelI6__halfEEvPKT_PKfS8_PS4_iiii:
	.zero		3072


//--------------------- .nv.shared.reserved.0     --------------------------
	.section	.nv.shared.reserved.0,"aw",@nobits
	.weak		__nv_reservedSMEM_offset_0_alias
	.size		__nv_reservedSMEM_offset_0_alias, 0, 64
	.other		__nv_reservedSMEM_offset_0_alias,@"STO_CUDA_RESERVED_SHARED STV_DEFAULT"
__nv_reservedSMEM_offset_0_alias:
	.zero		0
	.zero		64


//--------------------- .nv.shared._ZN9robocache7kernels10production31resample_bf16_persistent_kernelI13__nv_bfloat16EEvPKT_PKfS8_PS4_iiii --------------------------
	.section	.nv.shared._ZN9robocache7kernels10production31resample_bf16_persistent_kernelI13__nv_bfloat16EEvPKT_PKfS8_PS4_iiii,"aw",@nobits
	.sectionflags	@""
	.align	4
.nv.shared._ZN9robocache7kernels10production31resample_bf16_persistent_kernelI13__nv_bfloat16EEvPKT_PKfS8_PS4_iiii:
	.zero		3072


//--------------------- .nv.shared._ZN9robocache7kernels10production31resample_bf16_persistent_kernelIfEEvPKT_PKfS7_PS3_iiii --------------------------
	.section	.nv.shared._ZN9robocache7kernels10production31resample_bf16_persistent_kernelIfEEvPKT_PKfS7_PS3_iiii,"aw",@nobits
	.sectionflags	@""
	.align	4
.nv.shared._ZN9robocache7kernels10production31resample_bf16_persistent_kernelIfEEvPKT_PKfS7_PS3_iiii:
	.zero		3072


//--------------------- .nv.constant0._ZN9robocache7kernels10production31resample_bf16_persistent_kernelI6__halfEEvPKT_PKfS8_PS4_iiii --------------------------
	.section	.nv.constant0._ZN9robocache7kernels10production31resample_bf16_persistent_kernelI6__halfEEvPKT_PKfS8_PS4_iiii,"a",@progbits
	.sectionflags	@""
	.align	4
.nv.constant0._ZN9robocache7kernels10production31resample_bf16_persistent_kernelI6__halfEEvPKT_PKfS8_PS4_iiii:
	.zero		944


//--------------------- .nv.constant0._ZN9robocache7kernels10production31resample_bf16_persistent_kernelI13__nv_bfloat16EEvPKT_PKfS8_PS4_iiii --------------------------
	.section	.nv.constant0._ZN9robocache7kernels10production31resample_bf16_persistent_kernelI13__nv_bfloat16EEvPKT_PKfS8_PS4_iiii,"a",@progbits
	.sectionflags	@""
	.align	4
.nv.constant0._ZN9robocache7kernels10production31resample_bf16_persistent_kernelI13__nv_bfloat16EEvPKT_PKfS8_PS4_iiii:
	.zero		944


//--------------------- .nv.constant0._ZN9robocache7kernels10production31resample_bf16_persistent_kernelIfEEvPKT_PKfS7_PS3_iiii --------------------------
	.section	.nv.constant0._ZN9robocache7kernels10production31resample_bf16_persistent_kernelIfEEvPKT_PKfS7_PS3_iiii,"a",@progbits
	.sectionflags	@""
	.align	4
.nv.constant0._ZN9robocache7kernels10production31resample_bf16_persistent_kernelIfEEvPKT_PKfS7_PS3_iiii:
	.zero		944


//--------------------- SYMBOLS --------------------------

	.type		.nv.reservedSmem.offset0,@object
	.size		.nv.reservedSmem.offset0,0x4
	.type		.nv.reservedSmem.cap,@object
	.size		.nv.reservedSmem.cap,0x4
